	.target	sm_90a

	.elftype	@"ET_EXEC"


//--------------------- .note.nv.tkinfo           --------------------------
	.section	.note.nv.tkinfo,"",@"SHT_NOTE"
	.sectionflags	@"SHF_NOTE_NV_TKINFO"
	.tkinfo
        /*0018*/ 	.word	0x00000002
        /*0030*/ 	.string	""
        /*0030*/ 	.string	"ptxas"
        /*0030*/ 	.string	"Cuda compilation tools, release 13.0, V13.0.88"
        /*0030*/ 	.string	"Build cuda_13.0.r13.0/compiler.36424714_0"
        /*0030*/ 	.string	"-arch sm_90a -m 64 "



//--------------------- .note.nv.cuinfo           --------------------------
	.section	.note.nv.cuinfo,"",@"SHT_NOTE"
	.sectionflags	@"SHF_NOTE_NV_CUINFO"
        /*0018*/ 	.short	0x0002
        /*001a*/ 	.short	0x005a
        /*001c*/ 	.short	0x0082
	.zero		2


//--------------------- .nv.info                  --------------------------
	.section	.nv.info,"",@"SHT_CUDA_INFO"
	.align	4


	//----- nvinfo : EIATTR_REGCOUNT
	.align		4
        /*0000*/ 	.byte	0x04, 0x2f
        /*0002*/ 	.short	(.L_12 - .L_11)
	.align		4
.L_11:
        /*0004*/ 	.word	index@(_ZN7cutlass13device_kernelIN5flash19enable_sm80_to_sm89INS1_16FlashAttnFwdSm80INS1_25CollectiveMainloopFwdSm80ILi8ELi2ELb0EN4cute5tupleIJNS5_1CILi128EEENS7_ILi64EEENS7_ILi192EEEEEELi192ENS_10bfloat16_tEfNS_4arch4Sm80ELb1ELb0ELb1ELb1ELb0ELb1ELb1ELb0EEENS1_21CollectiveEpilogueFwdINS6_IJS8_SA_S9_EEENS6_IJNS7_ILi1EEESI_SI_EEESC_SE_Li256ELb1ELb1ELb0ELb0EEENS1_19SingleTileSchedulerILb1ELb0ELb1ELi128EEEEEEEEEvNT_6ParamsE)
        /*0008*/ 	.word	0x00000004


	//----- nvinfo : EIATTR_FRAME_SIZE
	.align		4
.L_12:
        /*000c*/ 	.byte	0x04, 0x11
        /*000e*/ 	.short	(.L_14 - .L_13)
	.align		4
.L_13:
        /*0010*/ 	.word	index@(_ZN7cutlass13device_kernelIN5flash19enable_sm80_to_sm89INS1_16FlashAttnFwdSm80INS1_25CollectiveMainloopFwdSm80ILi8ELi2ELb0EN4cute5tupleIJNS5_1CILi128EEENS7_ILi64EEENS7_ILi192EEEEEELi192ENS_10bfloat16_tEfNS_4arch4Sm80ELb1ELb0ELb1ELb1ELb0ELb1ELb1ELb0EEENS1_21CollectiveEpilogueFwdINS6_IJS8_SA_S9_EEENS6_IJNS7_ILi1EEESI_SI_EEESC_SE_Li256ELb1ELb1ELb0ELb0EEENS1_19SingleTileSchedulerILb1ELb0ELb1ELi128EEEEEEEEEvNT_6ParamsE)
        /*0014*/ 	.word	0x00000000


	//----- nvinfo : EIATTR_REGCOUNT
	.align		4
.L_14:
        /*0018*/ 	.byte	0x04, 0x2f
        /*001a*/ 	.short	(.L_16 - .L_15)
	.align		4
.L_15:
        /*001c*/ 	.word	index@(_ZN7cutlass13device_kernelIN5flash19enable_sm80_to_sm89INS1_16FlashAttnFwdSm80INS1_25CollectiveMainloopFwdSm80ILi8ELi2ELb1EN4cute5tupleIJNS5_1CILi128EEENS7_ILi96EEENS7_ILi192EEEEEELi192ENS_10bfloat16_tEfNS_4arch4Sm80ELb1ELb0ELb1ELb1ELb0ELb0ELb1ELb0EEENS1_21CollectiveEpilogueFwdINS6_IJS8_SA_S9_EEENS6_IJNS7_ILi1EEESI_SI_EEESC_SE_Li256ELb1ELb1ELb0ELb0EEENS1_19SingleTileSchedulerILb1ELb0ELb1ELi128EEEEEEEEEvNT_6ParamsE)
        /*0020*/ 	.word	0x00000004


	//----- nvinfo : EIATTR_FRAME_SIZE
	.align		4
.L_16:
        /*0024*/ 	.byte	0x04, 0x11
        /*0026*/ 	.short	(.L_18 - .L_17)
	.align		4
.L_17:
        /*0028*/ 	.word	index@(_ZN7cutlass13device_kernelIN5flash19enable_sm80_to_sm89INS1_16FlashAttnFwdSm80INS1_25CollectiveMainloopFwdSm80ILi8ELi2ELb1EN4cute5tupleIJNS5_1CILi128EEENS7_ILi96EEENS7_ILi192EEEEEELi192ENS_10bfloat16_tEfNS_4arch4Sm80ELb1ELb0ELb1ELb1ELb0ELb0ELb1ELb0EEENS1_21CollectiveEpilogueFwdINS6_IJS8_SA_S9_EEENS6_IJNS7_ILi1EEESI_SI_EEESC_SE_Li256ELb1ELb1ELb0ELb0EEENS1_19SingleTileSchedulerILb1ELb0ELb1ELi128EEEEEEEEEvNT_6ParamsE)
        /*002c*/ 	.word	0x00000000


	//----- nvinfo : EIATTR_REGCOUNT
	.align		4
.L_18:
        /*0030*/ 	.byte	0x04, 0x2f
        /*0032*/ 	.short	(.L_20 - .L_19)
	.align		4
.L_19:
        /*0034*/ 	.word	index@(_ZN7cutlass13device_kernelIN5flash19enable_sm80_to_sm89INS1_16FlashAttnFwdSm80INS1_25CollectiveMainloopFwdSm80ILi8ELi2ELb1EN4cute5tupleIJNS5_1CILi128EEENS7_ILi96EEENS7_ILi192EEEEEELi192ENS_10bfloat16_tEfNS_4arch4Sm80ELb1ELb0ELb1ELb0ELb0ELb0ELb1ELb0EEENS1_21CollectiveEpilogueFwdINS6_IJS8_SA_S9_EEENS6_IJNS7_ILi1EEESI_SI_EEESC_SE_Li256ELb0ELb1ELb0ELb0EEENS1_30DynamicPersistentTileSchedulerILi256ELi256ELb0ELb1ELb0EEEEEEEEEvNT_6ParamsE)
        /*0038*/ 	.word	0x00000004


	//----- nvinfo : EIATTR_FRAME_SIZE
	.align		4
.L_20:
        /*003c*/ 	.byte	0x04, 0x11
        /*003e*/ 	.short	(.L_22 - .L_21)
	.align		4
.L_21:
        /*0040*/ 	.word	index@(_ZN7cutlass13device_kernelIN5flash19enable_sm80_to_sm89INS1_16FlashAttnFwdSm80INS1_25CollectiveMainloopFwdSm80ILi8ELi2ELb1EN4cute5tupleIJNS5_1CILi128EEENS7_ILi96EEENS7_ILi192EEEEEELi192ENS_10bfloat16_tEfNS_4arch4Sm80ELb1ELb0ELb1ELb0ELb0ELb0ELb1ELb0EEENS1_21CollectiveEpilogueFwdINS6_IJS8_SA_S9_EEENS6_IJNS7_ILi1EEESI_SI_EEESC_SE_Li256ELb0ELb1ELb0ELb0EEENS1_30DynamicPersistentTileSchedulerILi256ELi256ELb0ELb1ELb0EEEEEEEEEvNT_6ParamsE)
        /*0044*/ 	.word	0x00000000


	//----- nvinfo : EIATTR_REGCOUNT
	.align		4
.L_22:
        /*0048*/ 	.byte	0x04, 0x2f
        /*004a*/ 	.short	(.L_24 - .L_23)
	.align		4
.L_23:
        /*004c*/ 	.word	index@(_ZN7cutlass13device_kernelIN5flash19enable_sm80_to_sm89INS1_16FlashAttnFwdSm80INS1_25CollectiveMainloopFwdSm80ILi8ELi2ELb0EN4cute5tupleIJNS5_1CILi128EEENS7_ILi64EEENS7_ILi192EEEEEELi192ENS_10bfloat16_tEfNS_4arch4Sm80ELb0ELb1ELb1ELb1ELb0ELb1ELb1ELb0EEENS1_21CollectiveEpilogueFwdINS6_IJS8_SA_S9_EEENS6_IJNS7_ILi1EEESI_SI_EEESC_SE_Li256ELb1ELb1ELb0ELb0EEENS1_19SingleTileSchedulerILb1ELb0ELb1ELi128EEEEEEEEEvNT_6ParamsE)
        /*0050*/ 	.word	0x00000004


	//----- nvinfo : EIATTR_FRAME_SIZE
	.align		4
.L_24:
        /*0054*/ 	.byte	0x04, 0x11
        /*0056*/ 	.short	(.L_26 - .L_25)
	.align		4
.L_25:
        /*0058*/ 	.word	index@(_ZN7cutlass13device_kernelIN5flash19enable_sm80_to_sm89INS1_16FlashAttnFwdSm80INS1_25CollectiveMainloopFwdSm80ILi8ELi2ELb0EN4cute5tupleIJNS5_1CILi128EEENS7_ILi64EEENS7_ILi192EEEEEELi192ENS_10bfloat16_tEfNS_4arch4Sm80ELb0ELb1ELb1ELb1ELb0ELb1ELb1ELb0EEENS1_21CollectiveEpilogueFwdINS6_IJS8_SA_S9_EEENS6_IJNS7_ILi1EEESI_SI_EEESC_SE_Li256ELb1ELb1ELb0ELb0EEENS1_19SingleTileSchedulerILb1ELb0ELb1ELi128EEEEEEEEEvNT_6ParamsE)
        /*005c*/ 	.word	0x00000000


	//----- nvinfo : EIATTR_REGCOUNT
	.align		4
.L_26:
        /*0060*/ 	.byte	0x04, 0x2f
        /*0062*/ 	.short	(.L_28 - .L_27)
	.align		4
.L_27:
        /*0064*/ 	.word	index@(_ZN7cutlass13device_kernelIN5flash19enable_sm80_to_sm89INS1_16FlashAttnFwdSm80INS1_25CollectiveMainloopFwdSm80ILi8ELi2ELb0EN4cute5tupleIJNS5_1CILi128EEENS7_ILi64EEENS7_ILi192EEEEEELi192ENS_10bfloat16_tEfNS_4arch4Sm80ELb0ELb1ELb1ELb1ELb0ELb0ELb1ELb0EEENS1_21CollectiveEpilogueFwdINS6_IJS8_SA_S9_EEENS6_IJNS7_ILi1EEESI_SI_EEESC_SE_Li256ELb1ELb1ELb0ELb0EEENS1_19SingleTileSchedulerILb1ELb0ELb1ELi128EEEEEEEEEvNT_6ParamsE)
        /*0068*/ 	.word	0x00000004


	//----- nvinfo : EIATTR_FRAME_SIZE
	.align		4
.L_28:
        /*006c*/ 	.byte	0x04, 0x11
        /*006e*/ 	.short	(.L_30 - .L_29)
	.align		4
.L_29:
        /*0070*/ 	.word	index@(_ZN7cutlass13device_kernelIN5flash19enable_sm80_to_sm89INS1_16FlashAttnFwdSm80INS1_25CollectiveMainloopFwdSm80ILi8ELi2ELb0EN4cute5tupleIJNS5_1CILi128EEENS7_ILi64EEENS7_ILi192EEEEEELi192ENS_10bfloat16_tEfNS_4arch4Sm80ELb0ELb1ELb1ELb1ELb0ELb0ELb1ELb0EEENS1_21CollectiveEpilogueFwdINS6_IJS8_SA_S9_EEENS6_IJNS7_ILi1EEESI_SI_EEESC_SE_Li256ELb1ELb1ELb0ELb0EEENS1_19SingleTileSchedulerILb1ELb0ELb1ELi128EEEEEEEEEvNT_6ParamsE)
        /*0074*/ 	.word	0x00000000


	//----- nvinfo : EIATTR_REGCOUNT
	.align		4
.L_30:
        /*0078*/ 	.byte	0x04, 0x2f
        /*007a*/ 	.short	(.L_32 - .L_31)
	.align		4
.L_31:
        /*007c*/ 	.word	index@(_ZN7cutlass13device_kernelIN5flash19enable_sm80_to_sm89INS1_16FlashAttnFwdSm80INS1_25CollectiveMainloopFwdSm80ILi8ELi2ELb0EN4cute5tupleIJNS5_1CILi128EEENS7_ILi64EEENS7_ILi192EEEEEELi192ENS_10bfloat16_tEfNS_4arch4Sm80ELb0ELb1ELb1ELb0ELb0ELb0ELb1ELb0EEENS1_21CollectiveEpilogueFwdINS6_IJS8_SA_S9_EEENS6_IJNS7_ILi1EEESI_SI_EEESC_SE_Li256ELb0ELb1ELb0ELb0EEENS1_19SingleTileSchedulerILb0ELb0ELb1ELi128EEEEEEEEEvNT_6ParamsE)
        /*0080*/ 	.word	0x00000004


	//----- nvinfo : EIATTR_FRAME_SIZE
	.align		4
.L_32:
        /*0084*/ 	.byte	0x04, 0x11
        /*0086*/ 	.short	(.L_34 - .L_33)
	.align		4
.L_33:
        /*0088*/ 	.word	index@(_ZN7cutlass13device_kernelIN5flash19enable_sm80_to_sm89INS1_16FlashAttnFwdSm80INS1_25CollectiveMainloopFwdSm80ILi8ELi2ELb0EN4cute5tupleIJNS5_1CILi128EEENS7_ILi64EEENS7_ILi192EEEEEELi192ENS_10bfloat16_tEfNS_4arch4Sm80ELb0ELb1ELb1ELb0ELb0ELb0ELb1ELb0EEENS1_21CollectiveEpilogueFwdINS6_IJS8_SA_S9_EEENS6_IJNS7_ILi1EEESI_SI_EEESC_SE_Li256ELb0ELb1ELb0ELb0EEENS1_19SingleTileSchedulerILb0ELb0ELb1ELi128EEEEEEEEEvNT_6ParamsE)
        /*008c*/ 	.word	0x00000000


	//----- nvinfo : EIATTR_REGCOUNT
	.align		4
.L_34:
        /*0090*/ 	.byte	0x04, 0x2f
        /*0092*/ 	.short	(.L_36 - .L_35)
	.align		4
.L_35:
        /*0094*/ 	.word	index@(_ZN7cutlass13device_kernelIN5flash19enable_sm80_to_sm89INS1_16FlashAttnFwdSm80INS1_25CollectiveMainloopFwdSm80ILi8ELi2ELb0EN4cute5tupleIJNS5_1CILi128EEENS7_ILi64EEENS7_ILi192EEEEEELi192ENS_10bfloat16_tEfNS_4arch4Sm80ELb0ELb0ELb1ELb1ELb0ELb1ELb1ELb0EEENS1_21CollectiveEpilogueFwdINS6_IJS8_SA_S9_EEENS6_IJNS7_ILi1EEESI_SI_EEESC_SE_Li256ELb1ELb1ELb0ELb0EEENS1_19SingleTileSchedulerILb1ELb0ELb1ELi128EEEEEEEEEvNT_6ParamsE)
        /*0098*/ 	.word	0x00000004


	//----- nvinfo : EIATTR_FRAME_SIZE
	.align		4
.L_36:
        /*009c*/ 	.byte	0x04, 0x11
        /*009e*/ 	.short	(.L_38 - .L_37)
	.align		4
.L_37:
        /*00a0*/ 	.word	index@(_ZN7cutlass13device_kernelIN5flash19enable_sm80_to_sm89INS1_16FlashAttnFwdSm80INS1_25CollectiveMainloopFwdSm80ILi8ELi2ELb0EN4cute5tupleIJNS5_1CILi128EEENS7_ILi64EEENS7_ILi192EEEEEELi192ENS_10bfloat16_tEfNS_4arch4Sm80ELb0ELb0ELb1ELb1ELb0ELb1ELb1ELb0EEENS1_21CollectiveEpilogueFwdINS6_IJS8_SA_S9_EEENS6_IJNS7_ILi1EEESI_SI_EEESC_SE_Li256ELb1ELb1ELb0ELb0EEENS1_19SingleTileSchedulerILb1ELb0ELb1ELi128EEEEEEEEEvNT_6ParamsE)
        /*00a4*/ 	.word	0x00000000


	//----- nvinfo : EIATTR_REGCOUNT
	.align		4
.L_38:
        /*00a8*/ 	.byte	0x04, 0x2f
        /*00aa*/ 	.short	(.L_40 - .L_39)
	.align		4
.L_39:
        /*00ac*/ 	.word	index@(_ZN7cutlass13device_kernelIN5flash19enable_sm80_to_sm89INS1_16FlashAttnFwdSm80INS1_25CollectiveMainloopFwdSm80ILi8ELi2ELb1EN4cute5tupleIJNS5_1CILi128EEENS7_ILi96EEENS7_ILi192EEEEEELi192ENS_10bfloat16_tEfNS_4arch4Sm80ELb0ELb0ELb1ELb1ELb0ELb0ELb1ELb0EEENS1_21CollectiveEpilogueFwdINS6_IJS8_SA_S9_EEENS6_IJNS7_ILi1EEESI_SI_EEESC_SE_Li256ELb1ELb1ELb0ELb0EEENS1_19SingleTileSchedulerILb1ELb0ELb1ELi128EEEEEEEEEvNT_6ParamsE)
        /*00b0*/ 	.word	0x00000004


	//----- nvinfo : EIATTR_FRAME_SIZE
	.align		4
.L_40:
        /*00b4*/ 	.byte	0x04, 0x11
        /*00b6*/ 	.short	(.L_42 - .L_41)
	.align		4
.L_41:
        /*00b8*/ 	.word	index@(_ZN7cutlass13device_kernelIN5flash19enable_sm80_to_sm89INS1_16FlashAttnFwdSm80INS1_25CollectiveMainloopFwdSm80ILi8ELi2ELb1EN4cute5tupleIJNS5_1CILi128EEENS7_ILi96EEENS7_ILi192EEEEEELi192ENS_10bfloat16_tEfNS_4arch4Sm80ELb0ELb0ELb1ELb1ELb0ELb0ELb1ELb0EEENS1_21CollectiveEpilogueFwdINS6_IJS8_SA_S9_EEENS6_IJNS7_ILi1EEESI_SI_EEESC_SE_Li256ELb1ELb1ELb0ELb0EEENS1_19SingleTileSchedulerILb1ELb0ELb1ELi128EEEEEEEEEvNT_6ParamsE)
        /*00bc*/ 	.word	0x00000000


	//----- nvinfo : EIATTR_REGCOUNT
	.align		4
.L_42:
        /*00c0*/ 	.byte	0x04, 0x2f
        /*00c2*/ 	.short	(.L_44 - .L_43)
	.align		4
.L_43:
        /*00c4*/ 	.word	index@(_ZN7cutlass13device_kernelIN5flash19enable_sm80_to_sm89INS1_16FlashAttnFwdSm80INS1_25CollectiveMainloopFwdSm80ILi8ELi2ELb1EN4cute5tupleIJNS5_1CILi128EEENS7_ILi96EEENS7_ILi192EEEEEELi192ENS_10bfloat16_tEfNS_4arch4Sm80ELb0ELb0ELb1ELb0ELb0ELb0ELb1ELb0EEENS1_21CollectiveEpilogueFwdINS6_IJS8_SA_S9_EEENS6_IJNS7_ILi1EEESI_SI_EEESC_SE_Li256ELb0ELb1ELb0ELb0EEENS1_19SingleTileSchedulerILb0ELb0ELb1ELi128EEEEEEEEEvNT_6ParamsE)
        /*00c8*/ 	.word	0x00000004


	//----- nvinfo : EIATTR_FRAME_SIZE
	.align		4
.L_44:
        /*00cc*/ 	.byte	0x04, 0x11
        /*00ce*/ 	.short	(.L_46 - .L_45)
	.align		4
.L_45:
        /*00d0*/ 	.word	index@(_ZN7cutlass13device_kernelIN5flash19enable_sm80_to_sm89INS1_16FlashAttnFwdSm80INS1_25CollectiveMainloopFwdSm80ILi8ELi2ELb1EN4cute5tupleIJNS5_1CILi128EEENS7_ILi96EEENS7_ILi192EEEEEELi192ENS_10bfloat16_tEfNS_4arch4Sm80ELb0ELb0ELb1ELb0ELb0ELb0ELb1ELb0EEENS1_21CollectiveEpilogueFwdINS6_IJS8_SA_S9_EEENS6_IJNS7_ILi1EEESI_SI_EEESC_SE_Li256ELb0ELb1ELb0ELb0EEENS1_19SingleTileSchedulerILb0ELb0ELb1ELi128EEEEEEEEEvNT_6ParamsE)
        /*00d4*/ 	.word	0x00000000


	//----- nvinfo : EIATTR_REGCOUNT
	.align		4
.L_46:
        /*00d8*/ 	.byte	0x04, 0x2f
        /*00da*/ 	.short	(.L_48 - .L_47)
	.align		4
.L_47:
        /*00dc*/ 	.word	index@(_ZN7cutlass13device_kernelIN5flash19enable_sm80_to_sm89INS1_16FlashAttnFwdSm80INS1_25CollectiveMainloopFwdSm80ILi8ELi1ELb0EN4cute5tupleIJNS5_1CILi128EEENS7_ILi64EEENS7_ILi192EEEEEELi192ENS_10bfloat16_tEfNS_4arch4Sm80ELb1ELb0ELb1ELb1ELb0ELb1ELb1ELb0EEENS1_21CollectiveEpilogueFwdINS6_IJS8_SA_S9_EEENS6_IJNS7_ILi1EEESI_SI_EEESC_SE_Li256ELb1ELb1ELb0ELb0EEENS1_19SingleTileSchedulerILb1ELb0ELb1ELi128EEEEEEEEEvNT_6ParamsE)
        /*00e0*/ 	.word	0x00000004


	//----- nvinfo : EIATTR_FRAME_SIZE
	.align		4
.L_48:
        /*00e4*/ 	.byte	0x04, 0x11
        /*00e6*/ 	.short	(.L_50 - .L_49)
	.align		4
.L_49:
        /*00e8*/ 	.word	index@(_ZN7cutlass13device_kernelIN5flash19enable_sm80_to_sm89INS1_16FlashAttnFwdSm80INS1_25CollectiveMainloopFwdSm80ILi8ELi1ELb0EN4cute5tupleIJNS5_1CILi128EEENS7_ILi64EEENS7_ILi192EEEEEELi192ENS_10bfloat16_tEfNS_4arch4Sm80ELb1ELb0ELb1ELb1ELb0ELb1ELb1ELb0EEENS1_21CollectiveEpilogueFwdINS6_IJS8_SA_S9_EEENS6_IJNS7_ILi1EEESI_SI_EEESC_SE_Li256ELb1ELb1ELb0ELb0EEENS1_19SingleTileSchedulerILb1ELb0ELb1ELi128EEEEEEEEEvNT_6ParamsE)
        /*00ec*/ 	.word	0x00000000


	//----- nvinfo : EIATTR_REGCOUNT
	.align		4
.L_50:
        /*00f0*/ 	.byte	0x04, 0x2f
        /*00f2*/ 	.short	(.L_52 - .L_51)
	.align		4
.L_51:
        /*00f4*/ 	.word	index@(_ZN7cutlass13device_kernelIN5flash19enable_sm80_to_sm89INS1_16FlashAttnFwdSm80INS1_25CollectiveMainloopFwdSm80ILi8ELi1ELb1EN4cute5tupleIJNS5_1CILi128EEENS7_ILi96EEENS7_ILi192EEEEEELi192ENS_10bfloat16_tEfNS_4arch4Sm80ELb1ELb0ELb1ELb1ELb0ELb0ELb1ELb0EEENS1_21CollectiveEpilogueFwdINS6_IJS8_SA_S9_EEENS6_IJNS7_ILi1EEESI_SI_EEESC_SE_Li256ELb1ELb1ELb0ELb0EEENS1_19SingleTileSchedulerILb1ELb0ELb1ELi128EEEEEEEEEvNT_6ParamsE)
        /*00f8*/ 	.word	0x00000004


	//----- nvinfo : EIATTR_FRAME_SIZE
	.align		4
.L_52:
        /*00fc*/ 	.byte	0x04, 0x11
        /*00fe*/ 	.short	(.L_54 - .L_53)
	.align		4
.L_53:
        /*0100*/ 	.word	index@(_ZN7cutlass13device_kernelIN5flash19enable_sm80_to_sm89INS1_16FlashAttnFwdSm80INS1_25CollectiveMainloopFwdSm80ILi8ELi1ELb1EN4cute5tupleIJNS5_1CILi128EEENS7_ILi96EEENS7_ILi192EEEEEELi192ENS_10bfloat16_tEfNS_4arch4Sm80ELb1ELb0ELb1ELb1ELb0ELb0ELb1ELb0EEENS1_21CollectiveEpilogueFwdINS6_IJS8_SA_S9_EEENS6_IJNS7_ILi1EEESI_SI_EEESC_SE_Li256ELb1ELb1ELb0ELb0EEENS1_19SingleTileSchedulerILb1ELb0ELb1ELi128EEEEEEEEEvNT_6ParamsE)
        /*0104*/ 	.word	0x00000000


	//----- nvinfo : EIATTR_REGCOUNT
	.align		4
.L_54:
        /*0108*/ 	.byte	0x04, 0x2f
        /*010a*/ 	.short	(.L_56 - .L_55)
	.align		4
.L_55:
        /*010c*/ 	.word	index@(_ZN7cutlass13device_kernelIN5flash19enable_sm80_to_sm89INS1_16FlashAttnFwdSm80INS1_25CollectiveMainloopFwdSm80ILi8ELi1ELb1EN4cute5tupleIJNS5_1CILi128EEENS7_ILi96EEENS7_ILi192EEEEEELi192ENS_10bfloat16_tEfNS_4arch4Sm80ELb1ELb0ELb1ELb0ELb0ELb0ELb1ELb0EEENS1_21CollectiveEpilogueFwdINS6_IJS8_SA_S9_EEENS6_IJNS7_ILi1EEESI_SI_EEESC_SE_Li256ELb0ELb1ELb0ELb0EEENS1_30DynamicPersistentTileSchedulerILi256ELi256ELb0ELb1ELb0EEEEEEEEEvNT_6ParamsE)
        /*0110*/ 	.word	0x00000004


	//----- nvinfo : EIATTR_FRAME_SIZE
	.align		4
.L_56:
        /*0114*/ 	.byte	0x04, 0x11
        /*0116*/ 	.short	(.L_58 - .L_57)
	.align		4
.L_57:
        /*0118*/ 	.word	index@(_ZN7cutlass13device_kernelIN5flash19enable_sm80_to_sm89INS1_16FlashAttnFwdSm80INS1_25CollectiveMainloopFwdSm80ILi8ELi1ELb1EN4cute5tupleIJNS5_1CILi128EEENS7_ILi96EEENS7_ILi192EEEEEELi192ENS_10bfloat16_tEfNS_4arch4Sm80ELb1ELb0ELb1ELb0ELb0ELb0ELb1ELb0EEENS1_21CollectiveEpilogueFwdINS6_IJS8_SA_S9_EEENS6_IJNS7_ILi1EEESI_SI_EEESC_SE_Li256ELb0ELb1ELb0ELb0EEENS1_30DynamicPersistentTileSchedulerILi256ELi256ELb0ELb1ELb0EEEEEEEEEvNT_6ParamsE)
        /*011c*/ 	.word	0x00000000


	//----- nvinfo : EIATTR_REGCOUNT
	.align		4
.L_58:
        /*0120*/ 	.byte	0x04, 0x2f
        /*0122*/ 	.short	(.L_60 - .L_59)
	.align		4
.L_59:
        /*0124*/ 	.word	index@(_ZN7cutlass13device_kernelIN5flash19enable_sm80_to_sm89INS1_16FlashAttnFwdSm80INS1_25CollectiveMainloopFwdSm80ILi8ELi1ELb0EN4cute5tupleIJNS5_1CILi128EEENS7_ILi64EEENS7_ILi192EEEEEELi192ENS_10bfloat16_tEfNS_4arch4Sm80ELb0ELb1ELb1ELb1ELb0ELb1ELb1ELb0EEENS1_21CollectiveEpilogueFwdINS6_IJS8_SA_S9_EEENS6_IJNS7_ILi1EEESI_SI_EEESC_SE_Li256ELb1ELb1ELb0ELb0EEENS1_19SingleTileSchedulerILb1ELb0ELb1ELi128EEEEEEEEEvNT_6ParamsE)
        /*0128*/ 	.word	0x00000004


	//----- nvinfo : EIATTR_FRAME_SIZE
	.align		4
.L_60:
        /*012c*/ 	.byte	0x04, 0x11
        /*012e*/ 	.short	(.L_62 - .L_61)
	.align		4
.L_61:
        /*0130*/ 	.word	index@(_ZN7cutlass13device_kernelIN5flash19enable_sm80_to_sm89INS1_16FlashAttnFwdSm80INS1_25CollectiveMainloopFwdSm80ILi8ELi1ELb0EN4cute5tupleIJNS5_1CILi128EEENS7_ILi64EEENS7_ILi192EEEEEELi192ENS_10bfloat16_tEfNS_4arch4Sm80ELb0ELb1ELb1ELb1ELb0ELb1ELb1ELb0EEENS1_21CollectiveEpilogueFwdINS6_IJS8_SA_S9_EEENS6_IJNS7_ILi1EEESI_SI_EEESC_SE_Li256ELb1ELb1ELb0ELb0EEENS1_19SingleTileSchedulerILb1ELb0ELb1ELi128EEEEEEEEEvNT_6ParamsE)
        /*0134*/ 	.word	0x00000000


	//----- nvinfo : EIATTR_REGCOUNT
	.align		4
.L_62:
        /*0138*/ 	.byte	0x04, 0x2f
        /*013a*/ 	.short	(.L_64 - .L_63)
	.align		4
.L_63:
        /*013c*/ 	.word	index@(_ZN7cutlass13device_kernelIN5flash19enable_sm80_to_sm89INS1_16FlashAttnFwdSm80INS1_25CollectiveMainloopFwdSm80ILi8ELi1ELb0EN4cute5tupleIJNS5_1CILi128EEENS7_ILi64EEENS7_ILi192EEEEEELi192ENS_10bfloat16_tEfNS_4arch4Sm80ELb0ELb1ELb1ELb1ELb0ELb0ELb1ELb0EEENS1_21CollectiveEpilogueFwdINS6_IJS8_SA_S9_EEENS6_IJNS7_ILi1EEESI_SI_EEESC_SE_Li256ELb1ELb1ELb0ELb0EEENS1_19SingleTileSchedulerILb1ELb0ELb1ELi128EEEEEEEEEvNT_6ParamsE)
        /*0140*/ 	.word	0x00000004


	//----- nvinfo : EIATTR_FRAME_SIZE
	.align		4
.L_64:
        /*0144*/ 	.byte	0x04, 0x11
        /*0146*/ 	.short	(.L_66 - .L_65)
	.align		4
.L_65:
        /*0148*/ 	.word	index@(_ZN7cutlass13device_kernelIN5flash19enable_sm80_to_sm89INS1_16FlashAttnFwdSm80INS1_25CollectiveMainloopFwdSm80ILi8ELi1ELb0EN4cute5tupleIJNS5_1CILi128EEENS7_ILi64EEENS7_ILi192EEEEEELi192ENS_10bfloat16_tEfNS_4arch4Sm80ELb0ELb1ELb1ELb1ELb0ELb0ELb1ELb0EEENS1_21CollectiveEpilogueFwdINS6_IJS8_SA_S9_EEENS6_IJNS7_ILi1EEESI_SI_EEESC_SE_Li256ELb1ELb1ELb0ELb0EEENS1_19SingleTileSchedulerILb1ELb0ELb1ELi128EEEEEEEEEvNT_6ParamsE)
        /*014c*/ 	.word	0x00000000


	//----- nvinfo : EIATTR_REGCOUNT
	.align		4
.L_66:
        /*0150*/ 	.byte	0x04, 0x2f
        /*0152*/ 	.short	(.L_68 - .L_67)
	.align		4
.L_67:
        /*0154*/ 	.word	index@(_ZN7cutlass13device_kernelIN5flash19enable_sm80_to_sm89INS1_16FlashAttnFwdSm80INS1_25CollectiveMainloopFwdSm80ILi8ELi1ELb0EN4cute5tupleIJNS5_1CILi128EEENS7_ILi64EEENS7_ILi192EEEEEELi192ENS_10bfloat16_tEfNS_4arch4Sm80ELb0ELb1ELb1ELb0ELb0ELb0ELb1ELb0EEENS1_21CollectiveEpilogueFwdINS6_IJS8_SA_S9_EEENS6_IJNS7_ILi1EEESI_SI_EEESC_SE_Li256ELb0ELb1ELb0ELb0EEENS1_19SingleTileSchedulerILb0ELb0ELb1ELi128EEEEEEEEEvNT_6ParamsE)
        /*0158*/ 	.word	0x00000004


	//----- nvinfo : EIATTR_FRAME_SIZE
	.align		4
.L_68:
        /*015c*/ 	.byte	0x04, 0x11
        /*015e*/ 	.short	(.L_70 - .L_69)
	.align		4
.L_69:
        /*0160*/ 	.word	index@(_ZN7cutlass13device_kernelIN5flash19enable_sm80_to_sm89INS1_16FlashAttnFwdSm80INS1_25CollectiveMainloopFwdSm80ILi8ELi1ELb0EN4cute5tupleIJNS5_1CILi128EEENS7_ILi64EEENS7_ILi192EEEEEELi192ENS_10bfloat16_tEfNS_4arch4Sm80ELb0ELb1ELb1ELb0ELb0ELb0ELb1ELb0EEENS1_21CollectiveEpilogueFwdINS6_IJS8_SA_S9_EEENS6_IJNS7_ILi1EEESI_SI_EEESC_SE_Li256ELb0ELb1ELb0ELb0EEENS1_19SingleTileSchedulerILb0ELb0ELb1ELi128EEEEEEEEEvNT_6ParamsE)
        /*0164*/ 	.word	0x00000000


	//----- nvinfo : EIATTR_REGCOUNT
	.align		4
.L_70:
        /*0168*/ 	.byte	0x04, 0x2f
        /*016a*/ 	.short	(.L_72 - .L_71)
	.align		4
.L_71:
        /*016c*/ 	.word	index@(_ZN7cutlass13device_kernelIN5flash19enable_sm80_to_sm89INS1_16FlashAttnFwdSm80INS1_25CollectiveMainloopFwdSm80ILi8ELi1ELb0EN4cute5tupleIJNS5_1CILi128EEENS7_ILi64EEENS7_ILi192EEEEEELi192ENS_10bfloat16_tEfNS_4arch4Sm80ELb0ELb0ELb1ELb1ELb0ELb1ELb1ELb0EEENS1_21CollectiveEpilogueFwdINS6_IJS8_SA_S9_EEENS6_IJNS7_ILi1EEESI_SI_EEESC_SE_Li256ELb1ELb1ELb0ELb0EEENS1_19SingleTileSchedulerILb1ELb0ELb1ELi128EEEEEEEEEvNT_6ParamsE)
        /*0170*/ 	.word	0x00000004


	//----- nvinfo : EIATTR_FRAME_SIZE
	.align		4
.L_72:
        /*0174*/ 	.byte	0x04, 0x11
        /*0176*/ 	.short	(.L_74 - .L_73)
	.align		4
.L_73:
        /*0178*/ 	.word	index@(_ZN7cutlass13device_kernelIN5flash19enable_sm80_to_sm89INS1_16FlashAttnFwdSm80INS1_25CollectiveMainloopFwdSm80ILi8ELi1ELb0EN4cute5tupleIJNS5_1CILi128EEENS7_ILi64EEENS7_ILi192EEEEEELi192ENS_10bfloat16_tEfNS_4arch4Sm80ELb0ELb0ELb1ELb1ELb0ELb1ELb1ELb0EEENS1_21CollectiveEpilogueFwdINS6_IJS8_SA_S9_EEENS6_IJNS7_ILi1EEESI_SI_EEESC_SE_Li256ELb1ELb1ELb0ELb0EEENS1_19SingleTileSchedulerILb1ELb0ELb1ELi128EEEEEEEEEvNT_6ParamsE)
        /*017c*/ 	.word	0x00000000


	//----- nvinfo : EIATTR_REGCOUNT
	.align		4
.L_74:
        /*0180*/ 	.byte	0x04, 0x2f
        /*0182*/ 	.short	(.L_76 - .L_75)
	.align		4
.L_75:
        /*0184*/ 	.word	index@(_ZN7cutlass13device_kernelIN5flash19enable_sm80_to_sm89INS1_16FlashAttnFwdSm80INS1_25CollectiveMainloopFwdSm80ILi8ELi1ELb1EN4cute5tupleIJNS5_1CILi128EEENS7_ILi96EEENS7_ILi192EEEEEELi192ENS_10bfloat16_tEfNS_4arch4Sm80ELb0ELb0ELb1ELb1ELb0ELb0ELb1ELb0EEENS1_21CollectiveEpilogueFwdINS6_IJS8_SA_S9_EEENS6_IJNS7_ILi1EEESI_SI_EEESC_SE_Li256ELb1ELb1ELb0ELb0EEENS1_19SingleTileSchedulerILb1ELb0ELb1ELi128EEEEEEEEEvNT_6ParamsE)
        /*0188*/ 	.word	0x00000004


	//----- nvinfo : EIATTR_FRAME_SIZE
	.align		4
.L_76:
        /*018c*/ 	.byte	0x04, 0x11
        /*018e*/ 	.short	(.L_78 - .L_77)
	.align		4
.L_77:
        /*0190*/ 	.word	index@(_ZN7cutlass13device_kernelIN5flash19enable_sm80_to_sm89INS1_16FlashAttnFwdSm80INS1_25CollectiveMainloopFwdSm80ILi8ELi1ELb1EN4cute5tupleIJNS5_1CILi128EEENS7_ILi96EEENS7_ILi192EEEEEELi192ENS_10bfloat16_tEfNS_4arch4Sm80ELb0ELb0ELb1ELb1ELb0ELb0ELb1ELb0EEENS1_21CollectiveEpilogueFwdINS6_IJS8_SA_S9_EEENS6_IJNS7_ILi1EEESI_SI_EEESC_SE_Li256ELb1ELb1ELb0ELb0EEENS1_19SingleTileSchedulerILb1ELb0ELb1ELi128EEEEEEEEEvNT_6ParamsE)
        /*0194*/ 	.word	0x00000000


	//----- nvinfo : EIATTR_REGCOUNT
	.align		4
.L_78:
        /*0198*/ 	.byte	0x04, 0x2f
        /*019a*/ 	.short	(.L_80 - .L_79)
	.align		4
.L_79:
        /*019c*/ 	.word	index@(_ZN7cutlass13device_kernelIN5flash19enable_sm80_to_sm89INS1_16FlashAttnFwdSm80INS1_25CollectiveMainloopFwdSm80ILi8ELi1ELb1EN4cute5tupleIJNS5_1CILi128EEENS7_ILi96EEENS7_ILi192EEEEEELi192ENS_10bfloat16_tEfNS_4arch4Sm80ELb0ELb0ELb1ELb0ELb0ELb0ELb1ELb0EEENS1_21CollectiveEpilogueFwdINS6_IJS8_SA_S9_EEENS6_IJNS7_ILi1EEESI_SI_EEESC_SE_Li256ELb0ELb1ELb0ELb0EEENS1_19SingleTileSchedulerILb0ELb0ELb1ELi128EEEEEEEEEvNT_6ParamsE)
        /*01a0*/ 	.word	0x00000004


	//----- nvinfo : EIATTR_FRAME_SIZE
	.align		4
.L_80:
        /*01a4*/ 	.byte	0x04, 0x11
        /*01a6*/ 	.short	(.L_82 - .L_81)
	.align		4
.L_81:
        /*01a8*/ 	.word	index@(_ZN7cutlass13device_kernelIN5flash19enable_sm80_to_sm89INS1_16FlashAttnFwdSm80INS1_25CollectiveMainloopFwdSm80ILi8ELi1ELb1EN4cute5tupleIJNS5_1CILi128EEENS7_ILi96EEENS7_ILi192EEEEEELi192ENS_10bfloat16_tEfNS_4arch4Sm80ELb0ELb0ELb1ELb0ELb0ELb0ELb1ELb0EEENS1_21CollectiveEpilogueFwdINS6_IJS8_SA_S9_EEENS6_IJNS7_ILi1EEESI_SI_EEESC_SE_Li256ELb0ELb1ELb0ELb0EEENS1_19SingleTileSchedulerILb0ELb0ELb1ELi128EEEEEEEEEvNT_6ParamsE)
        /*01ac*/ 	.word	0x00000000


	//----- nvinfo : EIATTR_MIN_STACK_SIZE
	.align		4
.L_82:
        /*01b0*/ 	.byte	0x04, 0x12
        /*01b2*/ 	.short	(.L_84 - .L_83)
	.align		4
.L_83:
        /*01b4*/ 	.word	index@(_ZN7cutlass13device_kernelIN5flash19enable_sm80_to_sm89INS1_16FlashAttnFwdSm80INS1_25CollectiveMainloopFwdSm80ILi8ELi1ELb1EN4cute5tupleIJNS5_1CILi128EEENS7_ILi96EEENS7_ILi192EEEEEELi192ENS_10bfloat16_tEfNS_4arch4Sm80ELb0ELb0ELb1ELb0ELb0ELb0ELb1ELb0EEENS1_21CollectiveEpilogueFwdINS6_IJS8_SA_S9_EEENS6_IJNS7_ILi1EEESI_SI_EEESC_SE_Li256ELb0ELb1ELb0ELb0EEENS1_19SingleTileSchedulerILb0ELb0ELb1ELi128EEEEEEEEEvNT_6ParamsE)
        /*01b8*/ 	.word	0x00000000


	//----- nvinfo : EIATTR_MIN_STACK_SIZE
	.align		4
.L_84:
        /*01bc*/ 	.byte	0x04, 0x12
        /*01be*/ 	.short	(.L_86 - .L_85)
	.align		4
.L_85:
        /*01c0*/ 	.word	index@(_ZN7cutlass13device_kernelIN5flash19enable_sm80_to_sm89INS1_16FlashAttnFwdSm80INS1_25CollectiveMainloopFwdSm80ILi8ELi1ELb1EN4cute5tupleIJNS5_1CILi128EEENS7_ILi96EEENS7_ILi192EEEEEELi192ENS_10bfloat16_tEfNS_4arch4Sm80ELb0ELb0ELb1ELb1ELb0ELb0ELb1ELb0EEENS1_21CollectiveEpilogueFwdINS6_IJS8_SA_S9_EEENS6_IJNS7_ILi1EEESI_SI_EEESC_SE_Li256ELb1ELb1ELb0ELb0EEENS1_19SingleTileSchedulerILb1ELb0ELb1ELi128EEEEEEEEEvNT_6ParamsE)
        /*01c4*/ 	.word	0x00000000


	//----- nvinfo : EIATTR_MIN_STACK_SIZE
	.align		4
.L_86:
        /*01c8*/ 	.byte	0x04, 0x12
        /*01ca*/ 	.short	(.L_88 - .L_87)
	.align		4
.L_87:
        /*01cc*/ 	.word	index@(_ZN7cutlass13device_kernelIN5flash19enable_sm80_to_sm89INS1_16FlashAttnFwdSm80INS1_25CollectiveMainloopFwdSm80ILi8ELi1ELb0EN4cute5tupleIJNS5_1CILi128EEENS7_ILi64EEENS7_ILi192EEEEEELi192ENS_10bfloat16_tEfNS_4arch4Sm80ELb0ELb0ELb1ELb1ELb0ELb1ELb1ELb0EEENS1_21CollectiveEpilogueFwdINS6_IJS8_SA_S9_EEENS6_IJNS7_ILi1EEESI_SI_EEESC_SE_Li256ELb1ELb1ELb0ELb0EEENS1_19SingleTileSchedulerILb1ELb0ELb1ELi128EEEEEEEEEvNT_6ParamsE)
        /*01d0*/ 	.word	0x00000000


	//----- nvinfo : EIATTR_MIN_STACK_SIZE
	.align		4
.L_88:
        /*01d4*/ 	.byte	0x04, 0x12
        /*01d6*/ 	.short	(.L_90 - .L_89)
	.align		4
.L_89:
        /*01d8*/ 	.word	index@(_ZN7cutlass13device_kernelIN5flash19enable_sm80_to_sm89INS1_16FlashAttnFwdSm80INS1_25CollectiveMainloopFwdSm80ILi8ELi1ELb0EN4cute5tupleIJNS5_1CILi128EEENS7_ILi64EEENS7_ILi192EEEEEELi192ENS_10bfloat16_tEfNS_4arch4Sm80ELb0ELb1ELb1ELb0ELb0ELb0ELb1ELb0EEENS1_21CollectiveEpilogueFwdINS6_IJS8_SA_S9_EEENS6_IJNS7_ILi1EEESI_SI_EEESC_SE_Li256ELb0ELb1ELb0ELb0EEENS1_19SingleTileSchedulerILb0ELb0ELb1ELi128EEEEEEEEEvNT_6ParamsE)
        /*01dc*/ 	.word	0x00000000


	//----- nvinfo : EIATTR_MIN_STACK_SIZE
	.align		4
.L_90:
        /*01e0*/ 	.byte	0x04, 0x12
        /*01e2*/ 	.short	(.L_92 - .L_91)
	.align		4
.L_91:
        /*01e4*/ 	.word	index@(_ZN7cutlass13device_kernelIN5flash19enable_sm80_to_sm89INS1_16FlashAttnFwdSm80INS1_25CollectiveMainloopFwdSm80ILi8ELi1ELb0EN4cute5tupleIJNS5_1CILi128EEENS7_ILi64EEENS7_ILi192EEEEEELi192ENS_10bfloat16_tEfNS_4arch4Sm80ELb0ELb1ELb1ELb1ELb0ELb0ELb1ELb0EEENS1_21CollectiveEpilogueFwdINS6_IJS8_SA_S9_EEENS6_IJNS7_ILi1EEESI_SI_EEESC_SE_Li256ELb1ELb1ELb0ELb0EEENS1_19SingleTileSchedulerILb1ELb0ELb1ELi128EEEEEEEEEvNT_6ParamsE)
        /*01e8*/ 	.word	0x00000000


	//----- nvinfo : EIATTR_MIN_STACK_SIZE
	.align		4
.L_92:
        /*01ec*/ 	.byte	0x04, 0x12
        /*01ee*/ 	.short	(.L_94 - .L_93)
	.align		4
.L_93:
        /*01f0*/ 	.word	index@(_ZN7cutlass13device_kernelIN5flash19enable_sm80_to_sm89INS1_16FlashAttnFwdSm80INS1_25CollectiveMainloopFwdSm80ILi8ELi1ELb0EN4cute5tupleIJNS5_1CILi128EEENS7_ILi64EEENS7_ILi192EEEEEELi192ENS_10bfloat16_tEfNS_4arch4Sm80ELb0ELb1ELb1ELb1ELb0ELb1ELb1ELb0EEENS1_21CollectiveEpilogueFwdINS6_IJS8_SA_S9_EEENS6_IJNS7_ILi1EEESI_SI_EEESC_SE_Li256ELb1ELb1ELb0ELb0EEENS1_19SingleTileSchedulerILb1ELb0ELb1ELi128EEEEEEEEEvNT_6ParamsE)
        /*01f4*/ 	.word	0x00000000


	//----- nvinfo : EIATTR_MIN_STACK_SIZE
	.align		4
.L_94:
        /*01f8*/ 	.byte	0x04, 0x12
        /*01fa*/ 	.short	(.L_96 - .L_95)
	.align		4
.L_95:
        /*01fc*/ 	.word	index@(_ZN7cutlass13device_kernelIN5flash19enable_sm80_to_sm89INS1_16FlashAttnFwdSm80INS1_25CollectiveMainloopFwdSm80ILi8ELi1ELb1EN4cute5tupleIJNS5_1CILi128EEENS7_ILi96EEENS7_ILi192EEEEEELi192ENS_10bfloat16_tEfNS_4arch4Sm80ELb1ELb0ELb1ELb0ELb0ELb0ELb1ELb0EEENS1_21CollectiveEpilogueFwdINS6_IJS8_SA_S9_EEENS6_IJNS7_ILi1EEESI_SI_EEESC_SE_Li256ELb0ELb1ELb0ELb0EEENS1_30DynamicPersistentTileSchedulerILi256ELi256ELb0ELb1ELb0EEEEEEEEEvNT_6ParamsE)
        /*0200*/ 	.word	0x00000000


	//----- nvinfo : EIATTR_MIN_STACK_SIZE
	.align		4
.L_96:
        /*0204*/ 	.byte	0x04, 0x12
        /*0206*/ 	.short	(.L_98 - .L_97)
	.align		4
.L_97:
        /*0208*/ 	.word	index@(_ZN7cutlass13device_kernelIN5flash19enable_sm80_to_sm89INS1_16FlashAttnFwdSm80INS1_25CollectiveMainloopFwdSm80ILi8ELi1ELb1EN4cute5tupleIJNS5_1CILi128EEENS7_ILi96EEENS7_ILi192EEEEEELi192ENS_10bfloat16_tEfNS_4arch4Sm80ELb1ELb0ELb1ELb1ELb0ELb0ELb1ELb0EEENS1_21CollectiveEpilogueFwdINS6_IJS8_SA_S9_EEENS6_IJNS7_ILi1EEESI_SI_EEESC_SE_Li256ELb1ELb1ELb0ELb0EEENS1_19SingleTileSchedulerILb1ELb0ELb1ELi128EEEEEEEEEvNT_6ParamsE)
        /*020c*/ 	.word	0x00000000


	//----- nvinfo : EIATTR_MIN_STACK_SIZE
	.align		4
.L_98:
        /*0210*/ 	.byte	0x04, 0x12
        /*0212*/ 	.short	(.L_100 - .L_99)
	.align		4
.L_99:
        /*0214*/ 	.word	index@(_ZN7cutlass13device_kernelIN5flash19enable_sm80_to_sm89INS1_16FlashAttnFwdSm80INS1_25CollectiveMainloopFwdSm80ILi8ELi1ELb0EN4cute5tupleIJNS5_1CILi128EEENS7_ILi64EEENS7_ILi192EEEEEELi192ENS_10bfloat16_tEfNS_4arch4Sm80ELb1ELb0ELb1ELb1ELb0ELb1ELb1ELb0EEENS1_21CollectiveEpilogueFwdINS6_IJS8_SA_S9_EEENS6_IJNS7_ILi1EEESI_SI_EEESC_SE_Li256ELb1ELb1ELb0ELb0EEENS1_19SingleTileSchedulerILb1ELb0ELb1ELi128EEEEEEEEEvNT_6ParamsE)
        /*0218*/ 	.word	0x00000000


	//----- nvinfo : EIATTR_MIN_STACK_SIZE
	.align		4
.L_100:
        /*021c*/ 	.byte	0x04, 0x12
        /*021e*/ 	.short	(.L_102 - .L_101)
	.align		4
.L_101:
        /*0220*/ 	.word	index@(_ZN7cutlass13device_kernelIN5flash19enable_sm80_to_sm89INS1_16FlashAttnFwdSm80INS1_25CollectiveMainloopFwdSm80ILi8ELi2ELb1EN4cute5tupleIJNS5_1CILi128EEENS7_ILi96EEENS7_ILi192EEEEEELi192ENS_10bfloat16_tEfNS_4arch4Sm80ELb0ELb0ELb1ELb0ELb0ELb0ELb1ELb0EEENS1_21CollectiveEpilogueFwdINS6_IJS8_SA_S9_EEENS6_IJNS7_ILi1EEESI_SI_EEESC_SE_Li256ELb0ELb1ELb0ELb0EEENS1_19SingleTileSchedulerILb0ELb0ELb1ELi128EEEEEEEEEvNT_6ParamsE)
        /*0224*/ 	.word	0x00000000


	//----- nvinfo : EIATTR_MIN_STACK_SIZE
	.align		4
.L_102:
        /*0228*/ 	.byte	0x04, 0x12
        /*022a*/ 	.short	(.L_104 - .L_103)
	.align		4
.L_103:
        /*022c*/ 	.word	index@(_ZN7cutlass13device_kernelIN5flash19enable_sm80_to_sm89INS1_16FlashAttnFwdSm80INS1_25CollectiveMainloopFwdSm80ILi8ELi2ELb1EN4cute5tupleIJNS5_1CILi128EEENS7_ILi96EEENS7_ILi192EEEEEELi192ENS_10bfloat16_tEfNS_4arch4Sm80ELb0ELb0ELb1ELb1ELb0ELb0ELb1ELb0EEENS1_21CollectiveEpilogueFwdINS6_IJS8_SA_S9_EEENS6_IJNS7_ILi1EEESI_SI_EEESC_SE_Li256ELb1ELb1ELb0ELb0EEENS1_19SingleTileSchedulerILb1ELb0ELb1ELi128EEEEEEEEEvNT_6ParamsE)
        /*0230*/ 	.word	0x00000000


	//----- nvinfo : EIATTR_MIN_STACK_SIZE
	.align		4
.L_104:
        /*0234*/ 	.byte	0x04, 0x12
        /*0236*/ 	.short	(.L_106 - .L_105)
	.align		4
.L_105:
        /*0238*/ 	.word	index@(_ZN7cutlass13device_kernelIN5flash19enable_sm80_to_sm89INS1_16FlashAttnFwdSm80INS1_25CollectiveMainloopFwdSm80ILi8ELi2ELb0EN4cute5tupleIJNS5_1CILi128EEENS7_ILi64EEENS7_ILi192EEEEEELi192ENS_10bfloat16_tEfNS_4arch4Sm80ELb0ELb0ELb1ELb1ELb0ELb1ELb1ELb0EEENS1_21CollectiveEpilogueFwdINS6_IJS8_SA_S9_EEENS6_IJNS7_ILi1EEESI_SI_EEESC_SE_Li256ELb1ELb1ELb0ELb0EEENS1_19SingleTileSchedulerILb1ELb0ELb1ELi128EEEEEEEEEvNT_6ParamsE)
        /*023c*/ 	.word	0x00000000


	//----- nvinfo : EIATTR_MIN_STACK_SIZE
	.align		4
.L_106:
        /*0240*/ 	.byte	0x04, 0x12
        /*0242*/ 	.short	(.L_108 - .L_107)
	.align		4
.L_107:
        /*0244*/ 	.word	index@(_ZN7cutlass13device_kernelIN5flash19enable_sm80_to_sm89INS1_16FlashAttnFwdSm80INS1_25CollectiveMainloopFwdSm80ILi8ELi2ELb0EN4cute5tupleIJNS5_1CILi128EEENS7_ILi64EEENS7_ILi192EEEEEELi192ENS_10bfloat16_tEfNS_4arch4Sm80ELb0ELb1ELb1ELb0ELb0ELb0ELb1ELb0EEENS1_21CollectiveEpilogueFwdINS6_IJS8_SA_S9_EEENS6_IJNS7_ILi1EEESI_SI_EEESC_SE_Li256ELb0ELb1ELb0ELb0EEENS1_19SingleTileSchedulerILb0ELb0ELb1ELi128EEEEEEEEEvNT_6ParamsE)
        /*0248*/ 	.word	0x00000000


	//----- nvinfo : EIATTR_MIN_STACK_SIZE
	.align		4
.L_108:
        /*024c*/ 	.byte	0x04, 0x12
        /*024e*/ 	.short	(.L_110 - .L_109)
	.align		4
.L_109:
        /*0250*/ 	.word	index@(_ZN7cutlass13device_kernelIN5flash19enable_sm80_to_sm89INS1_16FlashAttnFwdSm80INS1_25CollectiveMainloopFwdSm80ILi8ELi2ELb0EN4cute5tupleIJNS5_1CILi128EEENS7_ILi64EEENS7_ILi192EEEEEELi192ENS_10bfloat16_tEfNS_4arch4Sm80ELb0ELb1ELb1ELb1ELb0ELb0ELb1ELb0EEENS1_21CollectiveEpilogueFwdINS6_IJS8_SA_S9_EEENS6_IJNS7_ILi1EEESI_SI_EEESC_SE_Li256ELb1ELb1ELb0ELb0EEENS1_19SingleTileSchedulerILb1ELb0ELb1ELi128EEEEEEEEEvNT_6ParamsE)
        /*0254*/ 	.word	0x00000000


	//----- nvinfo : EIATTR_MIN_STACK_SIZE
	.align		4
.L_110:
        /*0258*/ 	.byte	0x04, 0x12
        /*025a*/ 	.short	(.L_112 - .L_111)
	.align		4
.L_111:
        /*025c*/ 	.word	index@(_ZN7cutlass13device_kernelIN5flash19enable_sm80_to_sm89INS1_16FlashAttnFwdSm80INS1_25CollectiveMainloopFwdSm80ILi8ELi2ELb0EN4cute5tupleIJNS5_1CILi128EEENS7_ILi64EEENS7_ILi192EEEEEELi192ENS_10bfloat16_tEfNS_4arch4Sm80ELb0ELb1ELb1ELb1ELb0ELb1ELb1ELb0EEENS1_21CollectiveEpilogueFwdINS6_IJS8_SA_S9_EEENS6_IJNS7_ILi1EEESI_SI_EEESC_SE_Li256ELb1ELb1ELb0ELb0EEENS1_19SingleTileSchedulerILb1ELb0ELb1ELi128EEEEEEEEEvNT_6ParamsE)
        /*0260*/ 	.word	0x00000000


	//----- nvinfo : EIATTR_MIN_STACK_SIZE
	.align		4
.L_112:
        /*0264*/ 	.byte	0x04, 0x12
        /*0266*/ 	.short	(.L_114 - .L_113)
	.align		4
.L_113:
        /*0268*/ 	.word	index@(_ZN7cutlass13device_kernelIN5flash19enable_sm80_to_sm89INS1_16FlashAttnFwdSm80INS1_25CollectiveMainloopFwdSm80ILi8ELi2ELb1EN4cute5tupleIJNS5_1CILi128EEENS7_ILi96EEENS7_ILi192EEEEEELi192ENS_10bfloat16_tEfNS_4arch4Sm80ELb1ELb0ELb1ELb0ELb0ELb0ELb1ELb0EEENS1_21CollectiveEpilogueFwdINS6_IJS8_SA_S9_EEENS6_IJNS7_ILi1EEESI_SI_EEESC_SE_Li256ELb0ELb1ELb0ELb0EEENS1_30DynamicPersistentTileSchedulerILi256ELi256ELb0ELb1ELb0EEEEEEEEEvNT_6ParamsE)
        /*026c*/ 	.word	0x00000000


	//----- nvinfo : EIATTR_MIN_STACK_SIZE
	.align		4
.L_114:
        /*0270*/ 	.byte	0x04, 0x12
        /*0272*/ 	.short	(.L_116 - .L_115)
	.align		4
.L_115:
        /*0274*/ 	.word	index@(_ZN7cutlass13device_kernelIN5flash19enable_sm80_to_sm89INS1_16FlashAttnFwdSm80INS1_25CollectiveMainloopFwdSm80ILi8ELi2ELb1EN4cute5tupleIJNS5_1CILi128EEENS7_ILi96EEENS7_ILi192EEEEEELi192ENS_10bfloat16_tEfNS_4arch4Sm80ELb1ELb0ELb1ELb1ELb0ELb0ELb1ELb0EEENS1_21CollectiveEpilogueFwdINS6_IJS8_SA_S9_EEENS6_IJNS7_ILi1EEESI_SI_EEESC_SE_Li256ELb1ELb1ELb0ELb0EEENS1_19SingleTileSchedulerILb1ELb0ELb1ELi128EEEEEEEEEvNT_6ParamsE)
        /*0278*/ 	.word	0x00000000


	//----- nvinfo : EIATTR_MIN_STACK_SIZE
	.align		4
.L_116:
        /*027c*/ 	.byte	0x04, 0x12
        /*027e*/ 	.short	(.L_118 - .L_117)
	.align		4
.L_117:
        /*0280*/ 	.word	index@(_ZN7cutlass13device_kernelIN5flash19enable_sm80_to_sm89INS1_16FlashAttnFwdSm80INS1_25CollectiveMainloopFwdSm80ILi8ELi2ELb0EN4cute5tupleIJNS5_1CILi128EEENS7_ILi64EEENS7_ILi192EEEEEELi192ENS_10bfloat16_tEfNS_4arch4Sm80ELb1ELb0ELb1ELb1ELb0ELb1ELb1ELb0EEENS1_21CollectiveEpilogueFwdINS6_IJS8_SA_S9_EEENS6_IJNS7_ILi1EEESI_SI_EEESC_SE_Li256ELb1ELb1ELb0ELb0EEENS1_19SingleTileSchedulerILb1ELb0ELb1ELi128EEEEEEEEEvNT_6ParamsE)
        /*0284*/ 	.word	0x00000000
.L_118:


//--------------------- .nv.compat                --------------------------
	.section	.nv.compat,"",@"SHT_CUDA_COMPAT_INFO"
	.align	4
        /*0000*/ 	.byte	0x02, 0x09, 0x01, 0x00, 0x02, 0x02, 0x01, 0x00, 0x02, 0x05, 0x05, 0x00, 0x03, 0x07, 0x01, 0x01
        /*0010*/ 	.byte	0x02, 0x03, 0x00, 0x00, 0x02, 0x06, 0x01, 0x00, 0x04, 0x0b, 0x08, 0x00, 0x00, 0x00, 0x00, 0x00
        /*0020*/ 	.byte	0x00, 0x00, 0x00, 0x00


//--------------------- .nv.info._ZN7cutlass13device_kernelIN5flash19enable_sm80_to_sm89INS1_16FlashAttnFwdSm80INS1_25CollectiveMainloopFwdSm80ILi8ELi1ELb1EN4cute5tupleIJNS5_1CILi128EEENS7_ILi96EEENS7_ILi192EEEEEELi192ENS_10bfloat16_tEfNS_4arch4Sm80ELb0ELb0ELb1ELb0ELb0ELb0ELb1ELb0EEENS1_21CollectiveEpilogueFwdINS6_IJS8_SA_S9_EEENS6_IJNS7_ILi1EEESI_SI_EEESC_SE_Li256ELb0ELb1ELb0ELb0EEENS1_19SingleTileSchedulerILb0ELb0ELb1ELi128EEEEEEEEEvNT_6ParamsE --------------------------
	.section	.nv.info._ZN7cutlass13device_kernelIN5flash19enable_sm80_to_sm89INS1_16FlashAttnFwdSm80INS1_25CollectiveMainloopFwdSm80ILi8ELi1ELb1EN4cute5tupleIJNS5_1CILi128EEENS7_ILi96EEENS7_ILi192EEEEEELi192ENS_10bfloat16_tEfNS_4arch4Sm80ELb0ELb0ELb1ELb0ELb0ELb0ELb1ELb0EEENS1_21CollectiveEpilogueFwdINS6_IJS8_SA_S9_EEENS6_IJNS7_ILi1EEESI_SI_EEESC_SE_Li256ELb0ELb1ELb0ELb0EEENS1_19SingleTileSchedulerILb0ELb0ELb1ELi128EEEEEEEEEvNT_6ParamsE,"",@"SHT_CUDA_INFO"
	.sectionflags	@""
	.align	4


	//----- nvinfo : EIATTR_CUDA_API_VERSION
	.align		4
        /*0000*/ 	.byte	0x04, 0x37
        /*0002*/ 	.short	(.L_120 - .L_119)
.L_119:
        /*0004*/ 	.word	0x00000082


	//----- nvinfo : EIATTR_KPARAM_INFO
	.align		4
.L_120:
        /*0008*/ 	.byte	0x04, 0x17
        /*000a*/ 	.short	(.L_122 - .L_121)
.L_121:
        /*000c*/ 	.word	0x00000000
        /*0010*/ 	.short	0x0000
        /*0012*/ 	.short	0x0000
        /*0014*/ 	.byte	0x00, 0xf0, 0x61, 0x10


	//----- nvinfo : EIATTR_SPARSE_MMA_MASK
	.align		4
.L_122:
        /*0018*/ 	.byte	0x03, 0x50
        /*001a*/ 	.short	0x0000


	//----- nvinfo : EIATTR_MAXREG_COUNT
	.align		4
        /*001c*/ 	.byte	0x03, 0x1b
        /*001e*/ 	.short	0x00ff


	//----- nvinfo : EIATTR_MERCURY_ISA_VERSION
	.align		4
        /*0020*/ 	.byte	0x03, 0x5f
        /*0022*/ 	.short	0x0101


	//----- nvinfo : EIATTR_EXIT_INSTR_OFFSETS
	.align		4
        /*0024*/ 	.byte	0x04, 0x1c
        /*0026*/ 	.short	(.L_124 - .L_123)


	//   ....[0]....
.L_123:
        /*0028*/ 	.word	0x00000010


	//----- nvinfo : EIATTR_MAX_THREADS
	.align		4
.L_124:
        /*002c*/ 	.byte	0x04, 0x05
        /*002e*/ 	.short	(.L_126 - .L_125)
.L_125:
        /*0030*/ 	.word	0x00000100
        /*0034*/ 	.word	0x00000001
        /*0038*/ 	.word	0x00000001


	//----- nvinfo : EIATTR_CBANK_PARAM_SIZE
	.align		4
.L_126:
        /*003c*/ 	.byte	0x03, 0x19
        /*003e*/ 	.short	0x0418


	//----- nvinfo : EIATTR_PARAM_CBANK
	.align		4
        /*0040*/ 	.byte	0x04, 0x0a
        /*0042*/ 	.short	(.L_128 - .L_127)
	.align		4
.L_127:
        /*0044*/ 	.word	index@(.nv.constant0._ZN7cutlass13device_kernelIN5flash19enable_sm80_to_sm89INS1_16FlashAttnFwdSm80INS1_25CollectiveMainloopFwdSm80ILi8ELi1ELb1EN4cute5tupleIJNS5_1CILi128EEENS7_ILi96EEENS7_ILi192EEEEEELi192ENS_10bfloat16_tEfNS_4arch4Sm80ELb0ELb0ELb1ELb0ELb0ELb0ELb1ELb0EEENS1_21CollectiveEpilogueFwdINS6_IJS8_SA_S9_EEENS6_IJNS7_ILi1EEESI_SI_EEESC_SE_Li256ELb0ELb1ELb0ELb0EEENS1_19SingleTileSchedulerILb0ELb0ELb1ELi128EEEEEEEEEvNT_6ParamsE)
        /*0048*/ 	.short	0x0210
        /*004a*/ 	.short	0x0418


	//----- nvinfo : EIATTR_SW_WAR
	.align		4
.L_128:
        /*004c*/ 	.byte	0x04, 0x36
        /*004e*/ 	.short	(.L_130 - .L_129)
.L_129:
        /*0050*/ 	.word	0x00000008
.L_130:


//--------------------- .nv.info._ZN7cutlass13device_kernelIN5flash19enable_sm80_to_sm89INS1_16FlashAttnFwdSm80INS1_25CollectiveMainloopFwdSm80ILi8ELi1ELb1EN4cute5tupleIJNS5_1CILi128EEENS7_ILi96EEENS7_ILi192EEEEEELi192ENS_10bfloat16_tEfNS_4arch4Sm80ELb0ELb0ELb1ELb1ELb0ELb0ELb1ELb0EEENS1_21CollectiveEpilogueFwdINS6_IJS8_SA_S9_EEENS6_IJNS7_ILi1EEESI_SI_EEESC_SE_Li256ELb1ELb1ELb0ELb0EEENS1_19SingleTileSchedulerILb1ELb0ELb1ELi128EEEEEEEEEvNT_6ParamsE --------------------------
	.section	.nv.info._ZN7cutlass13device_kernelIN5flash19enable_sm80_to_sm89INS1_16FlashAttnFwdSm80INS1_25CollectiveMainloopFwdSm80ILi8ELi1ELb1EN4cute5tupleIJNS5_1CILi128EEENS7_ILi96EEENS7_ILi192EEEEEELi192ENS_10bfloat16_tEfNS_4arch4Sm80ELb0ELb0ELb1ELb1ELb0ELb0ELb1ELb0EEENS1_21CollectiveEpilogueFwdINS6_IJS8_SA_S9_EEENS6_IJNS7_ILi1EEESI_SI_EEESC_SE_Li256ELb1ELb1ELb0ELb0EEENS1_19SingleTileSchedulerILb1ELb0ELb1ELi128EEEEEEEEEvNT_6ParamsE,"",@"SHT_CUDA_INFO"
	.sectionflags	@""
	.align	4


	//----- nvinfo : EIATTR_CUDA_API_VERSION
	.align		4
        /*0000*/ 	.byte	0x04, 0x37
        /*0002*/ 	.short	(.L_132 - .L_131)
.L_131:
        /*0004*/ 	.word	0x00000082


	//----- nvinfo : EIATTR_KPARAM_INFO
	.align		4
.L_132:
        /*0008*/ 	.byte	0x04, 0x17
        /*000a*/ 	.short	(.L_134 - .L_133)
.L_133:
        /*000c*/ 	.word	0x00000000
        /*0010*/ 	.short	0x0000
        /*0012*/ 	.short	0x0000
        /*0014*/ 	.byte	0x00, 0xf0, 0x61, 0x10


	//----- nvinfo : EIATTR_SPARSE_MMA_MASK
	.align		4
.L_134:
        /*0018*/ 	.byte	0x03, 0x50
        /*001a*/ 	.short	0x0000


	//----- nvinfo : EIATTR_MAXREG_COUNT
	.align		4
        /*001c*/ 	.byte	0x03, 0x1b
        /*001e*/ 	.short	0x00ff


	//----- nvinfo : EIATTR_MERCURY_ISA_VERSION
	.align		4
        /*0020*/ 	.byte	0x03, 0x5f
        /*0022*/ 	.short	0x0101


	//----- nvinfo : EIATTR_EXIT_INSTR_OFFSETS
	.align		4
        /*0024*/ 	.byte	0x04, 0x1c
        /*0026*/ 	.short	(.L_136 - .L_135)


	//   ....[0]....
.L_135:
        /*0028*/ 	.word	0x00000010


	//----- nvinfo : EIATTR_MAX_THREADS
	.align		4
.L_136:
        /*002c*/ 	.byte	0x04, 0x05
        /*002e*/ 	.short	(.L_138 - .L_137)
.L_137:
        /*0030*/ 	.word	0x00000100
        /*0034*/ 	.word	0x00000001
        /*0038*/ 	.word	0x00000001


	//----- nvinfo : EIATTR_CBANK_PARAM_SIZE
	.align		4
.L_138:
        /*003c*/ 	.byte	0x03, 0x19
        /*003e*/ 	.short	0x0418


	//----- nvinfo : EIATTR_PARAM_CBANK
	.align		4
        /*0040*/ 	.byte	0x04, 0x0a
        /*0042*/ 	.short	(.L_140 - .L_139)
	.align		4
.L_139:
        /*0044*/ 	.word	index@(.nv.constant0._ZN7cutlass13device_kernelIN5flash19enable_sm80_to_sm89INS1_16FlashAttnFwdSm80INS1_25CollectiveMainloopFwdSm80ILi8ELi1ELb1EN4cute5tupleIJNS5_1CILi128EEENS7_ILi96EEENS7_ILi192EEEEEELi192ENS_10bfloat16_tEfNS_4arch4Sm80ELb0ELb0ELb1ELb1ELb0ELb0ELb1ELb0EEENS1_21CollectiveEpilogueFwdINS6_IJS8_SA_S9_EEENS6_IJNS7_ILi1EEESI_SI_EEESC_SE_Li256ELb1ELb1ELb0ELb0EEENS1_19SingleTileSchedulerILb1ELb0ELb1ELi128EEEEEEEEEvNT_6ParamsE)
        /*0048*/ 	.short	0x0210
        /*004a*/ 	.short	0x0418


	//----- nvinfo : EIATTR_SW_WAR
	.align		4
.L_140:
        /*004c*/ 	.byte	0x04, 0x36
        /*004e*/ 	.short	(.L_142 - .L_141)
.L_141:
        /*0050*/ 	.word	0x00000008
.L_142:


//--------------------- .nv.info._ZN7cutlass13device_kernelIN5flash19enable_sm80_to_sm89INS1_16FlashAttnFwdSm80INS1_25CollectiveMainloopFwdSm80ILi8ELi1ELb0EN4cute5tupleIJNS5_1CILi128EEENS7_ILi64EEENS7_ILi192EEEEEELi192ENS_10bfloat16_tEfNS_4arch4Sm80ELb0ELb0ELb1ELb1ELb0ELb1ELb1ELb0EEENS1_21CollectiveEpilogueFwdINS6_IJS8_SA_S9_EEENS6_IJNS7_ILi1EEESI_SI_EEESC_SE_Li256ELb1ELb1ELb0ELb0EEENS1_19SingleTileSchedulerILb1ELb0ELb1ELi128EEEEEEEEEvNT_6ParamsE --------------------------
	.section	.nv.info._ZN7cutlass13device_kernelIN5flash19enable_sm80_to_sm89INS1_16FlashAttnFwdSm80INS1_25CollectiveMainloopFwdSm80ILi8ELi1ELb0EN4cute5tupleIJNS5_1CILi128EEENS7_ILi64EEENS7_ILi192EEEEEELi192ENS_10bfloat16_tEfNS_4arch4Sm80ELb0ELb0ELb1ELb1ELb0ELb1ELb1ELb0EEENS1_21CollectiveEpilogueFwdINS6_IJS8_SA_S9_EEENS6_IJNS7_ILi1EEESI_SI_EEESC_SE_Li256ELb1ELb1ELb0ELb0EEENS1_19SingleTileSchedulerILb1ELb0ELb1ELi128EEEEEEEEEvNT_6ParamsE,"",@"SHT_CUDA_INFO"
	.sectionflags	@""
	.align	4


	//----- nvinfo : EIATTR_CUDA_API_VERSION
	.align		4
        /*0000*/ 	.byte	0x04, 0x37
        /*0002*/ 	.short	(.L_144 - .L_143)
.L_143:
        /*0004*/ 	.word	0x00000082


	//----- nvinfo : EIATTR_KPARAM_INFO
	.align		4
.L_144:
        /*0008*/ 	.byte	0x04, 0x17
        /*000a*/ 	.short	(.L_146 - .L_145)
.L_145:
        /*000c*/ 	.word	0x00000000
        /*0010*/ 	.short	0x0000
        /*0012*/ 	.short	0x0000
        /*0014*/ 	.byte	0x00, 0xf0, 0x61, 0x10


	//----- nvinfo : EIATTR_SPARSE_MMA_MASK
	.align		4
.L_146:
        /*0018*/ 	.byte	0x03, 0x50
        /*001a*/ 	.short	0x0000


	//----- nvinfo : EIATTR_MAXREG_COUNT
	.align		4
        /*001c*/ 	.byte	0x03, 0x1b
        /*001e*/ 	.short	0x00ff


	//----- nvinfo : EIATTR_MERCURY_ISA_VERSION
	.align		4
        /*0020*/ 	.byte	0x03, 0x5f
        /*0022*/ 	.short	0x0101


	//----- nvinfo : EIATTR_EXIT_INSTR_OFFSETS
	.align		4
        /*0024*/ 	.byte	0x04, 0x1c
        /*0026*/ 	.short	(.L_148 - .L_147)


	//   ....[0]....
.L_147:
        /*0028*/ 	.word	0x00000010


	//----- nvinfo : EIATTR_MAX_THREADS
	.align		4
.L_148:
        /*002c*/ 	.byte	0x04, 0x05
        /*002e*/ 	.short	(.L_150 - .L_149)
.L_149:
        /*0030*/ 	.word	0x00000100
        /*0034*/ 	.word	0x00000001
        /*0038*/ 	.word	0x00000001


	//----- nvinfo : EIATTR_CBANK_PARAM_SIZE
	.align		4
.L_150:
        /*003c*/ 	.byte	0x03, 0x19
        /*003e*/ 	.short	0x0418


	//----- nvinfo : EIATTR_PARAM_CBANK
	.align		4
        /*0040*/ 	.byte	0x04, 0x0a
        /*0042*/ 	.short	(.L_152 - .L_151)
	.align		4
.L_151:
        /*0044*/ 	.word	index@(.nv.constant0._ZN7cutlass13device_kernelIN5flash19enable_sm80_to_sm89INS1_16FlashAttnFwdSm80INS1_25CollectiveMainloopFwdSm80ILi8ELi1ELb0EN4cute5tupleIJNS5_1CILi128EEENS7_ILi64EEENS7_ILi192EEEEEELi192ENS_10bfloat16_tEfNS_4arch4Sm80ELb0ELb0ELb1ELb1ELb0ELb1ELb1ELb0EEENS1_21CollectiveEpilogueFwdINS6_IJS8_SA_S9_EEENS6_IJNS7_ILi1EEESI_SI_EEESC_SE_Li256ELb1ELb1ELb0ELb0EEENS1_19SingleTileSchedulerILb1ELb0ELb1ELi128EEEEEEEEEvNT_6ParamsE)
        /*0048*/ 	.short	0x0210
        /*004a*/ 	.short	0x0418


	//----- nvinfo : EIATTR_SW_WAR
	.align		4
.L_152:
        /*004c*/ 	.byte	0x04, 0x36
        /*004e*/ 	.short	(.L_154 - .L_153)
.L_153:
        /*0050*/ 	.word	0x00000008
.L_154:


//--------------------- .nv.info._ZN7cutlass13device_kernelIN5flash19enable_sm80_to_sm89INS1_16FlashAttnFwdSm80INS1_25CollectiveMainloopFwdSm80ILi8ELi1ELb0EN4cute5tupleIJNS5_1CILi128EEENS7_ILi64EEENS7_ILi192EEEEEELi192ENS_10bfloat16_tEfNS_4arch4Sm80ELb0ELb1ELb1ELb0ELb0ELb0ELb1ELb0EEENS1_21CollectiveEpilogueFwdINS6_IJS8_SA_S9_EEENS6_IJNS7_ILi1EEESI_SI_EEESC_SE_Li256ELb0ELb1ELb0ELb0EEENS1_19SingleTileSchedulerILb0ELb0ELb1ELi128EEEEEEEEEvNT_6ParamsE --------------------------
	.section	.nv.info._ZN7cutlass13device_kernelIN5flash19enable_sm80_to_sm89INS1_16FlashAttnFwdSm80INS1_25CollectiveMainloopFwdSm80ILi8ELi1ELb0EN4cute5tupleIJNS5_1CILi128EEENS7_ILi64EEENS7_ILi192EEEEEELi192ENS_10bfloat16_tEfNS_4arch4Sm80ELb0ELb1ELb1ELb0ELb0ELb0ELb1ELb0EEENS1_21CollectiveEpilogueFwdINS6_IJS8_SA_S9_EEENS6_IJNS7_ILi1EEESI_SI_EEESC_SE_Li256ELb0ELb1ELb0ELb0EEENS1_19SingleTileSchedulerILb0ELb0ELb1ELi128EEEEEEEEEvNT_6ParamsE,"",@"SHT_CUDA_INFO"
	.sectionflags	@""
	.align	4


	//----- nvinfo : EIATTR_CUDA_API_VERSION
	.align		4
        /*0000*/ 	.byte	0x04, 0x37
        /*0002*/ 	.short	(.L_156 - .L_155)
.L_155:
        /*0004*/ 	.word	0x00000082


	//----- nvinfo : EIATTR_KPARAM_INFO
	.align		4
.L_156:
        /*0008*/ 	.byte	0x04, 0x17
        /*000a*/ 	.short	(.L_158 - .L_157)
.L_157:
        /*000c*/ 	.word	0x00000000
        /*0010*/ 	.short	0x0000
        /*0012*/ 	.short	0x0000
        /*0014*/ 	.byte	0x00, 0xf0, 0x61, 0x10


	//----- nvinfo : EIATTR_SPARSE_MMA_MASK
	.align		4
.L_158:
        /*0018*/ 	.byte	0x03, 0x50
        /*001a*/ 	.short	0x0000


	//----- nvinfo : EIATTR_MAXREG_COUNT
	.align		4
        /*001c*/ 	.byte	0x03, 0x1b
        /*001e*/ 	.short	0x00ff


	//----- nvinfo : EIATTR_MERCURY_ISA_VERSION
	.align		4
        /*0020*/ 	.byte	0x03, 0x5f
        /*0022*/ 	.short	0x0101


	//----- nvinfo : EIATTR_EXIT_INSTR_OFFSETS
	.align		4
        /*0024*/ 	.byte	0x04, 0x1c
        /*0026*/ 	.short	(.L_160 - .L_159)


	//   ....[0]....
.L_159:
        /*0028*/ 	.word	0x00000010


	//----- nvinfo : EIATTR_MAX_THREADS
	.align		4
.L_160:
        /*002c*/ 	.byte	0x04, 0x05
        /*002e*/ 	.short	(.L_162 - .L_161)
.L_161:
        /*0030*/ 	.word	0x00000100
        /*0034*/ 	.word	0x00000001
        /*0038*/ 	.word	0x00000001


	//----- nvinfo : EIATTR_CBANK_PARAM_SIZE
	.align		4
.L_162:
        /*003c*/ 	.byte	0x03, 0x19
        /*003e*/ 	.short	0x0418


	//----- nvinfo : EIATTR_PARAM_CBANK
	.align		4
        /*0040*/ 	.byte	0x04, 0x0a
        /*0042*/ 	.short	(.L_164 - .L_163)
	.align		4
.L_163:
        /*0044*/ 	.word	index@(.nv.constant0._ZN7cutlass13device_kernelIN5flash19enable_sm80_to_sm89INS1_16FlashAttnFwdSm80INS1_25CollectiveMainloopFwdSm80ILi8ELi1ELb0EN4cute5tupleIJNS5_1CILi128EEENS7_ILi64EEENS7_ILi192EEEEEELi192ENS_10bfloat16_tEfNS_4arch4Sm80ELb0ELb1ELb1ELb0ELb0ELb0ELb1ELb0EEENS1_21CollectiveEpilogueFwdINS6_IJS8_SA_S9_EEENS6_IJNS7_ILi1EEESI_SI_EEESC_SE_Li256ELb0ELb1ELb0ELb0EEENS1_19SingleTileSchedulerILb0ELb0ELb1ELi128EEEEEEEEEvNT_6ParamsE)
        /*0048*/ 	.short	0x0210
        /*004a*/ 	.short	0x0418


	//----- nvinfo : EIATTR_SW_WAR
	.align		4
.L_164:
        /*004c*/ 	.byte	0x04, 0x36
        /*004e*/ 	.short	(.L_166 - .L_165)
.L_165:
        /*0050*/ 	.word	0x00000008
.L_166:


//--------------------- .nv.info._ZN7cutlass13device_kernelIN5flash19enable_sm80_to_sm89INS1_16FlashAttnFwdSm80INS1_25CollectiveMainloopFwdSm80ILi8ELi1ELb0EN4cute5tupleIJNS5_1CILi128EEENS7_ILi64EEENS7_ILi192EEEEEELi192ENS_10bfloat16_tEfNS_4arch4Sm80ELb0ELb1ELb1ELb1ELb0ELb0ELb1ELb0EEENS1_21CollectiveEpilogueFwdINS6_IJS8_SA_S9_EEENS6_IJNS7_ILi1EEESI_SI_EEESC_SE_Li256ELb1ELb1ELb0ELb0EEENS1_19SingleTileSchedulerILb1ELb0ELb1ELi128EEEEEEEEEvNT_6ParamsE --------------------------
	.section	.nv.info._ZN7cutlass13device_kernelIN5flash19enable_sm80_to_sm89INS1_16FlashAttnFwdSm80INS1_25CollectiveMainloopFwdSm80ILi8ELi1ELb0EN4cute5tupleIJNS5_1CILi128EEENS7_ILi64EEENS7_ILi192EEEEEELi192ENS_10bfloat16_tEfNS_4arch4Sm80ELb0ELb1ELb1ELb1ELb0ELb0ELb1ELb0EEENS1_21CollectiveEpilogueFwdINS6_IJS8_SA_S9_EEENS6_IJNS7_ILi1EEESI_SI_EEESC_SE_Li256ELb1ELb1ELb0ELb0EEENS1_19SingleTileSchedulerILb1ELb0ELb1ELi128EEEEEEEEEvNT_6ParamsE,"",@"SHT_CUDA_INFO"
	.sectionflags	@""
	.align	4


	//----- nvinfo : EIATTR_CUDA_API_VERSION
	.align		4
        /*0000*/ 	.byte	0x04, 0x37
        /*0002*/ 	.short	(.L_168 - .L_167)
.L_167:
        /*0004*/ 	.word	0x00000082


	//----- nvinfo : EIATTR_KPARAM_INFO
	.align		4
.L_168:
        /*0008*/ 	.byte	0x04, 0x17
        /*000a*/ 	.short	(.L_170 - .L_169)
.L_169:
        /*000c*/ 	.word	0x00000000
        /*0010*/ 	.short	0x0000
        /*0012*/ 	.short	0x0000
        /*0014*/ 	.byte	0x00, 0xf0, 0x61, 0x10


	//----- nvinfo : EIATTR_SPARSE_MMA_MASK
	.align		4
.L_170:
        /*0018*/ 	.byte	0x03, 0x50
        /*001a*/ 	.short	0x0000


	//----- nvinfo : EIATTR_MAXREG_COUNT
	.align		4
        /*001c*/ 	.byte	0x03, 0x1b
        /*001e*/ 	.short	0x00ff


	//----- nvinfo : EIATTR_MERCURY_ISA_VERSION
	.align		4
        /*0020*/ 	.byte	0x03, 0x5f
        /*0022*/ 	.short	0x0101


	//----- nvinfo : EIATTR_EXIT_INSTR_OFFSETS
	.align		4
        /*0024*/ 	.byte	0x04, 0x1c
        /*0026*/ 	.short	(.L_172 - .L_171)


	//   ....[0]....
.L_171:
        /*0028*/ 	.word	0x00000010


	//----- nvinfo : EIATTR_MAX_THREADS
	.align		4
.L_172:
        /*002c*/ 	.byte	0x04, 0x05
        /*002e*/ 	.short	(.L_174 - .L_173)
.L_173:
        /*0030*/ 	.word	0x00000100
        /*0034*/ 	.word	0x00000001
        /*0038*/ 	.word	0x00000001


	//----- nvinfo : EIATTR_CBANK_PARAM_SIZE
	.align		4
.L_174:
        /*003c*/ 	.byte	0x03, 0x19
        /*003e*/ 	.short	0x0418


	//----- nvinfo : EIATTR_PARAM_CBANK
	.align		4
        /*0040*/ 	.byte	0x04, 0x0a
        /*0042*/ 	.short	(.L_176 - .L_175)
	.align		4
.L_175:
        /*0044*/ 	.word	index@(.nv.constant0._ZN7cutlass13device_kernelIN5flash19enable_sm80_to_sm89INS1_16FlashAttnFwdSm80INS1_25CollectiveMainloopFwdSm80ILi8ELi1ELb0EN4cute5tupleIJNS5_1CILi128EEENS7_ILi64EEENS7_ILi192EEEEEELi192ENS_10bfloat16_tEfNS_4arch4Sm80ELb0ELb1ELb1ELb1ELb0ELb0ELb1ELb0EEENS1_21CollectiveEpilogueFwdINS6_IJS8_SA_S9_EEENS6_IJNS7_ILi1EEESI_SI_EEESC_SE_Li256ELb1ELb1ELb0ELb0EEENS1_19SingleTileSchedulerILb1ELb0ELb1ELi128EEEEEEEEEvNT_6ParamsE)
        /*0048*/ 	.short	0x0210
        /*004a*/ 	.short	0x0418


	//----- nvinfo : EIATTR_SW_WAR
	.align		4
.L_176:
        /*004c*/ 	.byte	0x04, 0x36
        /*004e*/ 	.short	(.L_178 - .L_177)
.L_177:
        /*0050*/ 	.word	0x00000008
.L_178:


//--------------------- .nv.info._ZN7cutlass13device_kernelIN5flash19enable_sm80_to_sm89INS1_16FlashAttnFwdSm80INS1_25CollectiveMainloopFwdSm80ILi8ELi1ELb0EN4cute5tupleIJNS5_1CILi128EEENS7_ILi64EEENS7_ILi192EEEEEELi192ENS_10bfloat16_tEfNS_4arch4Sm80ELb0ELb1ELb1ELb1ELb0ELb1ELb1ELb0EEENS1_21CollectiveEpilogueFwdINS6_IJS8_SA_S9_EEENS6_IJNS7_ILi1EEESI_SI_EEESC_SE_Li256ELb1ELb1ELb0ELb0EEENS1_19SingleTileSchedulerILb1ELb0ELb1ELi128EEEEEEEEEvNT_6ParamsE --------------------------
	.section	.nv.info._ZN7cutlass13device_kernelIN5flash19enable_sm80_to_sm89INS1_16FlashAttnFwdSm80INS1_25CollectiveMainloopFwdSm80ILi8ELi1ELb0EN4cute5tupleIJNS5_1CILi128EEENS7_ILi64EEENS7_ILi192EEEEEELi192ENS_10bfloat16_tEfNS_4arch4Sm80ELb0ELb1ELb1ELb1ELb0ELb1ELb1ELb0EEENS1_21CollectiveEpilogueFwdINS6_IJS8_SA_S9_EEENS6_IJNS7_ILi1EEESI_SI_EEESC_SE_Li256ELb1ELb1ELb0ELb0EEENS1_19SingleTileSchedulerILb1ELb0ELb1ELi128EEEEEEEEEvNT_6ParamsE,"",@"SHT_CUDA_INFO"
	.sectionflags	@""
	.align	4


	//----- nvinfo : EIATTR_CUDA_API_VERSION
	.align		4
        /*0000*/ 	.byte	0x04, 0x37
        /*0002*/ 	.short	(.L_180 - .L_179)
.L_179:
        /*0004*/ 	.word	0x00000082


	//----- nvinfo : EIATTR_KPARAM_INFO
	.align		4
.L_180:
        /*0008*/ 	.byte	0x04, 0x17
        /*000a*/ 	.short	(.L_182 - .L_181)
.L_181:
        /*000c*/ 	.word	0x00000000
        /*0010*/ 	.short	0x0000
        /*0012*/ 	.short	0x0000
        /*0014*/ 	.byte	0x00, 0xf0, 0x61, 0x10


	//----- nvinfo : EIATTR_SPARSE_MMA_MASK
	.align		4
.L_182:
        /*0018*/ 	.byte	0x03, 0x50
        /*001a*/ 	.short	0x0000


	//----- nvinfo : EIATTR_MAXREG_COUNT
	.align		4
        /*001c*/ 	.byte	0x03, 0x1b
        /*001e*/ 	.short	0x00ff


	//----- nvinfo : EIATTR_MERCURY_ISA_VERSION
	.align		4
        /*0020*/ 	.byte	0x03, 0x5f
        /*0022*/ 	.short	0x0101


	//----- nvinfo : EIATTR_EXIT_INSTR_OFFSETS
	.align		4
        /*0024*/ 	.byte	0x04, 0x1c
        /*0026*/ 	.short	(.L_184 - .L_183)


	//   ....[0]....
.L_183:
        /*0028*/ 	.word	0x00000010


	//----- nvinfo : EIATTR_MAX_THREADS
	.align		4
.L_184:
        /*002c*/ 	.byte	0x04, 0x05
        /*002e*/ 	.short	(.L_186 - .L_185)
.L_185:
        /*0030*/ 	.word	0x00000100
        /*0034*/ 	.word	0x00000001
        /*0038*/ 	.word	0x00000001


	//----- nvinfo : EIATTR_CBANK_PARAM_SIZE
	.align		4
.L_186:
        /*003c*/ 	.byte	0x03, 0x19
        /*003e*/ 	.short	0x0418


	//----- nvinfo : EIATTR_PARAM_CBANK
	.align		4
        /*0040*/ 	.byte	0x04, 0x0a
        /*0042*/ 	.short	(.L_188 - .L_187)
	.align		4
.L_187:
        /*0044*/ 	.word	index@(.nv.constant0._ZN7cutlass13device_kernelIN5flash19enable_sm80_to_sm89INS1_16FlashAttnFwdSm80INS1_25CollectiveMainloopFwdSm80ILi8ELi1ELb0EN4cute5tupleIJNS5_1CILi128EEENS7_ILi64EEENS7_ILi192EEEEEELi192ENS_10bfloat16_tEfNS_4arch4Sm80ELb0ELb1ELb1ELb1ELb0ELb1ELb1ELb0EEENS1_21CollectiveEpilogueFwdINS6_IJS8_SA_S9_EEENS6_IJNS7_ILi1EEESI_SI_EEESC_SE_Li256ELb1ELb1ELb0ELb0EEENS1_19SingleTileSchedulerILb1ELb0ELb1ELi128EEEEEEEEEvNT_6ParamsE)
        /*0048*/ 	.short	0x0210
        /*004a*/ 	.short	0x0418


	//----- nvinfo : EIATTR_SW_WAR
	.align		4
.L_188:
        /*004c*/ 	.byte	0x04, 0x36
        /*004e*/ 	.short	(.L_190 - .L_189)
.L_189:
        /*0050*/ 	.word	0x00000008
.L_190:


//--------------------- .nv.info._ZN7cutlass13device_kernelIN5flash19enable_sm80_to_sm89INS1_16FlashAttnFwdSm80INS1_25CollectiveMainloopFwdSm80ILi8ELi1ELb1EN4cute5tupleIJNS5_1CILi128EEENS7_ILi96EEENS7_ILi192EEEEEELi192ENS_10bfloat16_tEfNS_4arch4Sm80ELb1ELb0ELb1ELb0ELb0ELb0ELb1ELb0EEENS1_21CollectiveEpilogueFwdINS6_IJS8_SA_S9_EEENS6_IJNS7_ILi1EEESI_SI_EEESC_SE_Li256ELb0ELb1ELb0ELb0EEENS1_30DynamicPersistentTileSchedulerILi256ELi256ELb0ELb1ELb0EEEEEEEEEvNT_6ParamsE --------------------------
	.section	.nv.info._ZN7cutlass13device_kernelIN5flash19enable_sm80_to_sm89INS1_16FlashAttnFwdSm80INS1_25CollectiveMainloopFwdSm80ILi8ELi1ELb1EN4cute5tupleIJNS5_1CILi128EEENS7_ILi96EEENS7_ILi192EEEEEELi192ENS_10bfloat16_tEfNS_4arch4Sm80ELb1ELb0ELb1ELb0ELb0ELb0ELb1ELb0EEENS1_21CollectiveEpilogueFwdINS6_IJS8_SA_S9_EEENS6_IJNS7_ILi1EEESI_SI_EEESC_SE_Li256ELb0ELb1ELb0ELb0EEENS1_30DynamicPersistentTileSchedulerILi256ELi256ELb0ELb1ELb0EEEEEEEEEvNT_6ParamsE,"",@"SHT_CUDA_INFO"
	.sectionflags	@""
	.align	4


	//----- nvinfo : EIATTR_CUDA_API_VERSION
	.align		4
        /*0000*/ 	.byte	0x04, 0x37
        /*0002*/ 	.short	(.L_192 - .L_191)
.L_191:
        /*0004*/ 	.word	0x00000082


	//----- nvinfo : EIATTR_KPARAM_INFO
	.align		4
.L_192:
        /*0008*/ 	.byte	0x04, 0x17
        /*000a*/ 	.short	(.L_194 - .L_193)
.L_193:
        /*000c*/ 	.word	0x00000000
        /*0010*/ 	.short	0x0000
        /*0012*/ 	.short	0x0000
        /*0014*/ 	.byte	0x00, 0xf0, 0xa1, 0x10


	//----- nvinfo : EIATTR_SPARSE_MMA_MASK
	.align		4
.L_194:
        /*0018*/ 	.byte	0x03, 0x50
        /*001a*/ 	.short	0x0000


	//----- nvinfo : EIATTR_MAXREG_COUNT
	.align		4
        /*001c*/ 	.byte	0x03, 0x1b
        /*001e*/ 	.short	0x00ff


	//----- nvinfo : EIATTR_MERCURY_ISA_VERSION
	.align		4
        /*0020*/ 	.byte	0x03, 0x5f
        /*0022*/ 	.short	0x0101


	//----- nvinfo : EIATTR_EXIT_INSTR_OFFSETS
	.align		4
        /*0024*/ 	.byte	0x04, 0x1c
        /*0026*/ 	.short	(.L_196 - .L_195)


	//   ....[0]....
.L_195:
        /*0028*/ 	.word	0x00000010


	//----- nvinfo : EIATTR_MAX_THREADS
	.align		4
.L_196:
        /*002c*/ 	.byte	0x04, 0x05
        /*002e*/ 	.short	(.L_198 - .L_197)
.L_197:
        /*0030*/ 	.word	0x00000100
        /*0034*/ 	.word	0x00000001
        /*0038*/ 	.word	0x00000001


	//----- nvinfo : EIATTR_CBANK_PARAM_SIZE
	.align		4
.L_198:
        /*003c*/ 	.byte	0x03, 0x19
        /*003e*/ 	.short	0x0428


	//----- nvinfo : EIATTR_PARAM_CBANK
	.align		4
        /*0040*/ 	.byte	0x04, 0x0a
        /*0042*/ 	.short	(.L_200 - .L_199)
	.align		4
.L_199:
        /*0044*/ 	.word	index@(.nv.constant0._ZN7cutlass13device_kernelIN5flash19enable_sm80_to_sm89INS1_16FlashAttnFwdSm80INS1_25CollectiveMainloopFwdSm80ILi8ELi1ELb1EN4cute5tupleIJNS5_1CILi128EEENS7_ILi96EEENS7_ILi192EEEEEELi192ENS_10bfloat16_tEfNS_4arch4Sm80ELb1ELb0ELb1ELb0ELb0ELb0ELb1ELb0EEENS1_21CollectiveEpilogueFwdINS6_IJS8_SA_S9_EEENS6_IJNS7_ILi1EEESI_SI_EEESC_SE_Li256ELb0ELb1ELb0ELb0EEENS1_30DynamicPersistentTileSchedulerILi256ELi256ELb0ELb1ELb0EEEEEEEEEvNT_6ParamsE)
        /*0048*/ 	.short	0x0210
        /*004a*/ 	.short	0x0428


	//----- nvinfo : EIATTR_SW_WAR
	.align		4
.L_200:
        /*004c*/ 	.byte	0x04, 0x36
        /*004e*/ 	.short	(.L_202 - .L_201)
.L_201:
        /*0050*/ 	.word	0x00000008
.L_202:


//--------------------- .nv.info._ZN7cutlass13device_kernelIN5flash19enable_sm80_to_sm89INS1_16FlashAttnFwdSm80INS1_25CollectiveMainloopFwdSm80ILi8ELi1ELb1EN4cute5tupleIJNS5_1CILi128EEENS7_ILi96EEENS7_ILi192EEEEEELi192ENS_10bfloat16_tEfNS_4arch4Sm80ELb1ELb0ELb1ELb1ELb0ELb0ELb1ELb0EEENS1_21CollectiveEpilogueFwdINS6_IJS8_SA_S9_EEENS6_IJNS7_ILi1EEESI_SI_EEESC_SE_Li256ELb1ELb1ELb0ELb0EEENS1_19SingleTileSchedulerILb1ELb0ELb1ELi128EEEEEEEEEvNT_6ParamsE --------------------------
	.section	.nv.info._ZN7cutlass13device_kernelIN5flash19enable_sm80_to_sm89INS1_16FlashAttnFwdSm80INS1_25CollectiveMainloopFwdSm80ILi8ELi1ELb1EN4cute5tupleIJNS5_1CILi128EEENS7_ILi96EEENS7_ILi192EEEEEELi192ENS_10bfloat16_tEfNS_4arch4Sm80ELb1ELb0ELb1ELb1ELb0ELb0ELb1ELb0EEENS1_21CollectiveEpilogueFwdINS6_IJS8_SA_S9_EEENS6_IJNS7_ILi1EEESI_SI_EEESC_SE_Li256ELb1ELb1ELb0ELb0EEENS1_19SingleTileSchedulerILb1ELb0ELb1ELi128EEEEEEEEEvNT_6ParamsE,"",@"SHT_CUDA_INFO"
	.sectionflags	@""
	.align	4


	//----- nvinfo : EIATTR_CUDA_API_VERSION
	.align		4
        /*0000*/ 	.byte	0x04, 0x37
        /*0002*/ 	.short	(.L_204 - .L_203)
.L_203:
        /*0004*/ 	.word	0x00000082


	//----- nvinfo : EIATTR_KPARAM_INFO
	.align		4
.L_204:
        /*0008*/ 	.byte	0x04, 0x17
        /*000a*/ 	.short	(.L_206 - .L_205)
.L_205:
        /*000c*/ 	.word	0x00000000
        /*0010*/ 	.short	0x0000
        /*0012*/ 	.short	0x0000
        /*0014*/ 	.byte	0x00, 0xf0, 0x61, 0x10


	//----- nvinfo : EIATTR_SPARSE_MMA_MASK
	.align		4
.L_206:
        /*0018*/ 	.byte	0x03, 0x50
        /*001a*/ 	.short	0x0000


	//----- nvinfo : EIATTR_MAXREG_COUNT
	.align		4
        /*001c*/ 	.byte	0x03, 0x1b
        /*001e*/ 	.short	0x00ff


	//----- nvinfo : EIATTR_MERCURY_ISA_VERSION
	.align		4
        /*0020*/ 	.byte	0x03, 0x5f
        /*0022*/ 	.short	0x0101


	//----- nvinfo : EIATTR_EXIT_INSTR_OFFSETS
	.align		4
        /*0024*/ 	.byte	0x04, 0x1c
        /*0026*/ 	.short	(.L_208 - .L_207)


	//   ....[0]....
.L_207:
        /*0028*/ 	.word	0x00000010


	//----- nvinfo : EIATTR_MAX_THREADS
	.align		4
.L_208:
        /*002c*/ 	.byte	0x04, 0x05
        /*002e*/ 	.short	(.L_210 - .L_209)
.L_209:
        /*0030*/ 	.word	0x00000100
        /*0034*/ 	.word	0x00000001
        /*0038*/ 	.word	0x00000001


	//----- nvinfo : EIATTR_CBANK_PARAM_SIZE
	.align		4
.L_210:
        /*003c*/ 	.byte	0x03, 0x19
        /*003e*/ 	.short	0x0418


	//----- nvinfo : EIATTR_PARAM_CBANK
	.align		4
        /*0040*/ 	.byte	0x04, 0x0a
        /*0042*/ 	.short	(.L_212 - .L_211)
	.align		4
.L_211:
        /*0044*/ 	.word	index@(.nv.constant0._ZN7cutlass13device_kernelIN5flash19enable_sm80_to_sm89INS1_16FlashAttnFwdSm80INS1_25CollectiveMainloopFwdSm80ILi8ELi1ELb1EN4cute5tupleIJNS5_1CILi128EEENS7_ILi96EEENS7_ILi192EEEEEELi192ENS_10bfloat16_tEfNS_4arch4Sm80ELb1ELb0ELb1ELb1ELb0ELb0ELb1ELb0EEENS1_21CollectiveEpilogueFwdINS6_IJS8_SA_S9_EEENS6_IJNS7_ILi1EEESI_SI_EEESC_SE_Li256ELb1ELb1ELb0ELb0EEENS1_19SingleTileSchedulerILb1ELb0ELb1ELi128EEEEEEEEEvNT_6ParamsE)
        /*0048*/ 	.short	0x0210
        /*004a*/ 	.short	0x0418


	//----- nvinfo : EIATTR_SW_WAR
	.align		4
.L_212:
        /*004c*/ 	.byte	0x04, 0x36
        /*004e*/ 	.short	(.L_214 - .L_213)
.L_213:
        /*0050*/ 	.word	0x00000008
.L_214:


//--------------------- .nv.info._ZN7cutlass13device_kernelIN5flash19enable_sm80_to_sm89INS1_16FlashAttnFwdSm80INS1_25CollectiveMainloopFwdSm80ILi8ELi1ELb0EN4cute5tupleIJNS5_1CILi128EEENS7_ILi64EEENS7_ILi192EEEEEELi192ENS_10bfloat16_tEfNS_4arch4Sm80ELb1ELb0ELb1ELb1ELb0ELb1ELb1ELb0EEENS1_21CollectiveEpilogueFwdINS6_IJS8_SA_S9_EEENS6_IJNS7_ILi1EEESI_SI_EEESC_SE_Li256ELb1ELb1ELb0ELb0EEENS1_19SingleTileSchedulerILb1ELb0ELb1ELi128EEEEEEEEEvNT_6ParamsE --------------------------
	.section	.nv.info._ZN7cutlass13device_kernelIN5flash19enable_sm80_to_sm89INS1_16FlashAttnFwdSm80INS1_25CollectiveMainloopFwdSm80ILi8ELi1ELb0EN4cute5tupleIJNS5_1CILi128EEENS7_ILi64EEENS7_ILi192EEEEEELi192ENS_10bfloat16_tEfNS_4arch4Sm80ELb1ELb0ELb1ELb1ELb0ELb1ELb1ELb0EEENS1_21CollectiveEpilogueFwdINS6_IJS8_SA_S9_EEENS6_IJNS7_ILi1EEESI_SI_EEESC_SE_Li256ELb1ELb1ELb0ELb0EEENS1_19SingleTileSchedulerILb1ELb0ELb1ELi128EEEEEEEEEvNT_6ParamsE,"",@"SHT_CUDA_INFO"
	.sectionflags	@""
	.align	4


	//----- nvinfo : EIATTR_CUDA_API_VERSION
	.align		4
        /*0000*/ 	.byte	0x04, 0x37
        /*0002*/ 	.short	(.L_216 - .L_215)
.L_215:
        /*0004*/ 	.word	0x00000082


	//----- nvinfo : EIATTR_KPARAM_INFO
	.align		4
.L_216:
        /*0008*/ 	.byte	0x04, 0x17
        /*000a*/ 	.short	(.L_218 - .L_217)
.L_217:
        /*000c*/ 	.word	0x00000000
        /*0010*/ 	.short	0x0000
        /*0012*/ 	.short	0x0000
        /*0014*/ 	.byte	0x00, 0xf0, 0x61, 0x10


	//----- nvinfo : EIATTR_SPARSE_MMA_MASK
	.align		4
.L_218:
        /*0018*/ 	.byte	0x03, 0x50
        /*001a*/ 	.short	0x0000


	//----- nvinfo : EIATTR_MAXREG_COUNT
	.align		4
        /*001c*/ 	.byte	0x03, 0x1b
        /*001e*/ 	.short	0x00ff


	//----- nvinfo : EIATTR_MERCURY_ISA_VERSION
	.align		4
        /*0020*/ 	.byte	0x03, 0x5f
        /*0022*/ 	.short	0x0101


	//----- nvinfo : EIATTR_EXIT_INSTR_OFFSETS
	.align		4
        /*0024*/ 	.byte	0x04, 0x1c
        /*0026*/ 	.short	(.L_220 - .L_219)


	//   ....[0]....
.L_219:
        /*0028*/ 	.word	0x00000010


	//----- nvinfo : EIATTR_MAX_THREADS
	.align		4
.L_220:
        /*002c*/ 	.byte	0x04, 0x05
        /*002e*/ 	.short	(.L_222 - .L_221)
.L_221:
        /*0030*/ 	.word	0x00000100
        /*0034*/ 	.word	0x00000001
        /*0038*/ 	.word	0x00000001


	//----- nvinfo : EIATTR_CBANK_PARAM_SIZE
	.align		4
.L_222:
        /*003c*/ 	.byte	0x03, 0x19
        /*003e*/ 	.short	0x0418


	//----- nvinfo : EIATTR_PARAM_CBANK
	.align		4
        /*0040*/ 	.byte	0x04, 0x0a
        /*0042*/ 	.short	(.L_224 - .L_223)
	.align		4
.L_223:
        /*0044*/ 	.word	index@(.nv.constant0._ZN7cutlass13device_kernelIN5flash19enable_sm80_to_sm89INS1_16FlashAttnFwdSm80INS1_25CollectiveMainloopFwdSm80ILi8ELi1ELb0EN4cute5tupleIJNS5_1CILi128EEENS7_ILi64EEENS7_ILi192EEEEEELi192ENS_10bfloat16_tEfNS_4arch4Sm80ELb1ELb0ELb1ELb1ELb0ELb1ELb1ELb0EEENS1_21CollectiveEpilogueFwdINS6_IJS8_SA_S9_EEENS6_IJNS7_ILi1EEESI_SI_EEESC_SE_Li256ELb1ELb1ELb0ELb0EEENS1_19SingleTileSchedulerILb1ELb0ELb1ELi128EEEEEEEEEvNT_6ParamsE)
        /*0048*/ 	.short	0x0210
        /*004a*/ 	.short	0x0418


	//----- nvinfo : EIATTR_SW_WAR
	.align		4
.L_224:
        /*004c*/ 	.byte	0x04, 0x36
        /*004e*/ 	.short	(.L_226 - .L_225)
.L_225:
        /*0050*/ 	.word	0x00000008
.L_226:


//--------------------- .nv.info._ZN7cutlass13device_kernelIN5flash19enable_sm80_to_sm89INS1_16FlashAttnFwdSm80INS1_25CollectiveMainloopFwdSm80ILi8ELi2ELb1EN4cute5tupleIJNS5_1CILi128EEENS7_ILi96EEENS7_ILi192EEEEEELi192ENS_10bfloat16_tEfNS_4arch4Sm80ELb0ELb0ELb1ELb0ELb0ELb0ELb1ELb0EEENS1_21CollectiveEpilogueFwdINS6_IJS8_SA_S9_EEENS6_IJNS7_ILi1EEESI_SI_EEESC_SE_Li256ELb0ELb1ELb0ELb0EEENS1_19SingleTileSchedulerILb0ELb0ELb1ELi128EEEEEEEEEvNT_6ParamsE --------------------------
	.section	.nv.info._ZN7cutlass13device_kernelIN5flash19enable_sm80_to_sm89INS1_16FlashAttnFwdSm80INS1_25CollectiveMainloopFwdSm80ILi8ELi2ELb1EN4cute5tupleIJNS5_1CILi128EEENS7_ILi96EEENS7_ILi192EEEEEELi192ENS_10bfloat16_tEfNS_4arch4Sm80ELb0ELb0ELb1ELb0ELb0ELb0ELb1ELb0EEENS1_21CollectiveEpilogueFwdINS6_IJS8_SA_S9_EEENS6_IJNS7_ILi1EEESI_SI_EEESC_SE_Li256ELb0ELb1ELb0ELb0EEENS1_19SingleTileSchedulerILb0ELb0ELb1ELi128EEEEEEEEEvNT_6ParamsE,"",@"SHT_CUDA_INFO"
	.sectionflags	@""
	.align	4


	//----- nvinfo : EIATTR_CUDA_API_VERSION
	.align		4
        /*0000*/ 	.byte	0x04, 0x37
        /*0002*/ 	.short	(.L_228 - .L_227)
.L_227:
        /*0004*/ 	.word	0x00000082


	//----- nvinfo : EIATTR_KPARAM_INFO
	.align		4
.L_228:
        /*0008*/ 	.byte	0x04, 0x17
        /*000a*/ 	.short	(.L_230 - .L_229)
.L_229:
        /*000c*/ 	.word	0x00000000
        /*0010*/ 	.short	0x0000
        /*0012*/ 	.short	0x0000
        /*0014*/ 	.byte	0x00, 0xf0, 0x61, 0x10


	//----- nvinfo : EIATTR_SPARSE_MMA_MASK
	.align		4
.L_230:
        /*0018*/ 	.byte	0x03, 0x50
        /*001a*/ 	.short	0x0000


	//----- nvinfo : EIATTR_MAXREG_COUNT
	.align		4
        /*001c*/ 	.byte	0x03, 0x1b
        /*001e*/ 	.short	0x00ff


	//----- nvinfo : EIATTR_MERCURY_ISA_VERSION
	.align		4
        /*0020*/ 	.byte	0x03, 0x5f
        /*0022*/ 	.short	0x0101


	//----- nvinfo : EIATTR_EXIT_INSTR_OFFSETS
	.align		4
        /*0024*/ 	.byte	0x04, 0x1c
        /*0026*/ 	.short	(.L_232 - .L_231)


	//   ....[0]....
.L_231:
        /*0028*/ 	.word	0x00000010


	//----- nvinfo : EIATTR_MAX_THREADS
	.align		4
.L_232:
        /*002c*/ 	.byte	0x04, 0x05
        /*002e*/ 	.short	(.L_234 - .L_233)
.L_233:
        /*0030*/ 	.word	0x00000100
        /*0034*/ 	.word	0x00000001
        /*0038*/ 	.word	0x00000001


	//----- nvinfo : EIATTR_CBANK_PARAM_SIZE
	.align		4
.L_234:
        /*003c*/ 	.byte	0x03, 0x19
        /*003e*/ 	.short	0x0418


	//----- nvinfo : EIATTR_PARAM_CBANK
	.align		4
        /*0040*/ 	.byte	0x04, 0x0a
        /*0042*/ 	.short	(.L_236 - .L_235)
	.align		4
.L_235:
        /*0044*/ 	.word	index@(.nv.constant0._ZN7cutlass13device_kernelIN5flash19enable_sm80_to_sm89INS1_16FlashAttnFwdSm80INS1_25CollectiveMainloopFwdSm80ILi8ELi2ELb1EN4cute5tupleIJNS5_1CILi128EEENS7_ILi96EEENS7_ILi192EEEEEELi192ENS_10bfloat16_tEfNS_4arch4Sm80ELb0ELb0ELb1ELb0ELb0ELb0ELb1ELb0EEENS1_21CollectiveEpilogueFwdINS6_IJS8_SA_S9_EEENS6_IJNS7_ILi1EEESI_SI_EEESC_SE_Li256ELb0ELb1ELb0ELb0EEENS1_19SingleTileSchedulerILb0ELb0ELb1ELi128EEEEEEEEEvNT_6ParamsE)
        /*0048*/ 	.short	0x0210
        /*004a*/ 	.short	0x0418


	//----- nvinfo : EIATTR_SW_WAR
	.align		4
.L_236:
        /*004c*/ 	.byte	0x04, 0x36
        /*004e*/ 	.short	(.L_238 - .L_237)
.L_237:
        /*0050*/ 	.word	0x00000008
.L_238:


//--------------------- .nv.info._ZN7cutlass13device_kernelIN5flash19enable_sm80_to_sm89INS1_16FlashAttnFwdSm80INS1_25CollectiveMainloopFwdSm80ILi8ELi2ELb1EN4cute5tupleIJNS5_1CILi128EEENS7_ILi96EEENS7_ILi192EEEEEELi192ENS_10bfloat16_tEfNS_4arch4Sm80ELb0ELb0ELb1ELb1ELb0ELb0ELb1ELb0EEENS1_21CollectiveEpilogueFwdINS6_IJS8_SA_S9_EEENS6_IJNS7_ILi1EEESI_SI_EEESC_SE_Li256ELb1ELb1ELb0ELb0EEENS1_19SingleTileSchedulerILb1ELb0ELb1ELi128EEEEEEEEEvNT_6ParamsE --------------------------
	.section	.nv.info._ZN7cutlass13device_kernelIN5flash19enable_sm80_to_sm89INS1_16FlashAttnFwdSm80INS1_25CollectiveMainloopFwdSm80ILi8ELi2ELb1EN4cute5tupleIJNS5_1CILi128EEENS7_ILi96EEENS7_ILi192EEEEEELi192ENS_10bfloat16_tEfNS_4arch4Sm80ELb0ELb0ELb1ELb1ELb0ELb0ELb1ELb0EEENS1_21CollectiveEpilogueFwdINS6_IJS8_SA_S9_EEENS6_IJNS7_ILi1EEESI_SI_EEESC_SE_Li256ELb1ELb1ELb0ELb0EEENS1_19SingleTileSchedulerILb1ELb0ELb1ELi128EEEEEEEEEvNT_6ParamsE,"",@"SHT_CUDA_INFO"
	.sectionflags	@""
	.align	4


	//----- nvinfo : EIATTR_CUDA_API_VERSION
	.align		4
        /*0000*/ 	.byte	0x04, 0x37
        /*0002*/ 	.short	(.L_240 - .L_239)
.L_239:
        /*0004*/ 	.word	0x00000082


	//----- nvinfo : EIATTR_KPARAM_INFO
	.align		4
.L_240:
        /*0008*/ 	.byte	0x04, 0x17
        /*000a*/ 	.short	(.L_242 - .L_241)
.L_241:
        /*000c*/ 	.word	0x00000000
        /*0010*/ 	.short	0x0000
        /*0012*/ 	.short	0x0000
        /*0014*/ 	.byte	0x00, 0xf0, 0x61, 0x10


	//----- nvinfo : EIATTR_SPARSE_MMA_MASK
	.align		4
.L_242:
        /*0018*/ 	.byte	0x03, 0x50
        /*001a*/ 	.short	0x0000


	//----- nvinfo : EIATTR_MAXREG_COUNT
	.align		4
        /*001c*/ 	.byte	0x03, 0x1b
        /*001e*/ 	.short	0x00ff


	//----- nvinfo : EIATTR_MERCURY_ISA_VERSION
	.align		4
        /*0020*/ 	.byte	0x03, 0x5f
        /*0022*/ 	.short	0x0101


	//----- nvinfo : EIATTR_EXIT_INSTR_OFFSETS
	.align		4
        /*0024*/ 	.byte	0x04, 0x1c
        /*0026*/ 	.short	(.L_244 - .L_243)


	//   ....[0]....
.L_243:
        /*0028*/ 	.word	0x00000010


	//----- nvinfo : EIATTR_MAX_THREADS
	.align		4
.L_244:
        /*002c*/ 	.byte	0x04, 0x05
        /*002e*/ 	.short	(.L_246 - .L_245)
.L_245:
        /*0030*/ 	.word	0x00000100
        /*0034*/ 	.word	0x00000001
        /*0038*/ 	.word	0x00000001


	//----- nvinfo : EIATTR_CBANK_PARAM_SIZE
	.align		4
.L_246:
        /*003c*/ 	.byte	0x03, 0x19
        /*003e*/ 	.short	0x0418


	//----- nvinfo : EIATTR_PARAM_CBANK
	.align		4
        /*0040*/ 	.byte	0x04, 0x0a
        /*0042*/ 	.short	(.L_248 - .L_247)
	.align		4
.L_247:
        /*0044*/ 	.word	index@(.nv.constant0._ZN7cutlass13device_kernelIN5flash19enable_sm80_to_sm89INS1_16FlashAttnFwdSm80INS1_25CollectiveMainloopFwdSm80ILi8ELi2ELb1EN4cute5tupleIJNS5_1CILi128EEENS7_ILi96EEENS7_ILi192EEEEEELi192ENS_10bfloat16_tEfNS_4arch4Sm80ELb0ELb0ELb1ELb1ELb0ELb0ELb1ELb0EEENS1_21CollectiveEpilogueFwdINS6_IJS8_SA_S9_EEENS6_IJNS7_ILi1EEESI_SI_EEESC_SE_Li256ELb1ELb1ELb0ELb0EEENS1_19SingleTileSchedulerILb1ELb0ELb1ELi128EEEEEEEEEvNT_6ParamsE)
        /*0048*/ 	.short	0x0210
        /*004a*/ 	.short	0x0418


	//----- nvinfo : EIATTR_SW_WAR
	.align		4
.L_248:
        /*004c*/ 	.byte	0x04, 0x36
        /*004e*/ 	.short	(.L_250 - .L_249)
.L_249:
        /*0050*/ 	.word	0x00000008
.L_250:


//--------------------- .nv.info._ZN7cutlass13device_kernelIN5flash19enable_sm80_to_sm89INS1_16FlashAttnFwdSm80INS1_25CollectiveMainloopFwdSm80ILi8ELi2ELb0EN4cute5tupleIJNS5_1CILi128EEENS7_ILi64EEENS7_ILi192EEEEEELi192ENS_10bfloat16_tEfNS_4arch4Sm80ELb0ELb0ELb1ELb1ELb0ELb1ELb1ELb0EEENS1_21CollectiveEpilogueFwdINS6_IJS8_SA_S9_EEENS6_IJNS7_ILi1EEESI_SI_EEESC_SE_Li256ELb1ELb1ELb0ELb0EEENS1_19SingleTileSchedulerILb1ELb0ELb1ELi128EEEEEEEEEvNT_6ParamsE --------------------------
	.section	.nv.info._ZN7cutlass13device_kernelIN5flash19enable_sm80_to_sm89INS1_16FlashAttnFwdSm80INS1_25CollectiveMainloopFwdSm80ILi8ELi2ELb0EN4cute5tupleIJNS5_1CILi128EEENS7_ILi64EEENS7_ILi192EEEEEELi192ENS_10bfloat16_tEfNS_4arch4Sm80ELb0ELb0ELb1ELb1ELb0ELb1ELb1ELb0EEENS1_21CollectiveEpilogueFwdINS6_IJS8_SA_S9_EEENS6_IJNS7_ILi1EEESI_SI_EEESC_SE_Li256ELb1ELb1ELb0ELb0EEENS1_19SingleTileSchedulerILb1ELb0ELb1ELi128EEEEEEEEEvNT_6ParamsE,"",@"SHT_CUDA_INFO"
	.sectionflags	@""
	.align	4


	//----- nvinfo : EIATTR_CUDA_API_VERSION
	.align		4
        /*0000*/ 	.byte	0x04, 0x37
        /*0002*/ 	.short	(.L_252 - .L_251)
.L_251:
        /*0004*/ 	.word	0x00000082


	//----- nvinfo : EIATTR_KPARAM_INFO
	.align		4
.L_252:
        /*0008*/ 	.byte	0x04, 0x17
        /*000a*/ 	.short	(.L_254 - .L_253)
.L_253:
        /*000c*/ 	.word	0x00000000
        /*0010*/ 	.short	0x0000
        /*0012*/ 	.short	0x0000
        /*0014*/ 	.byte	0x00, 0xf0, 0x61, 0x10


	//----- nvinfo : EIATTR_SPARSE_MMA_MASK
	.align		4
.L_254:
        /*0018*/ 	.byte	0x03, 0x50
        /*001a*/ 	.short	0x0000


	//----- nvinfo : EIATTR_MAXREG_COUNT
	.align		4
        /*001c*/ 	.byte	0x03, 0x1b
        /*001e*/ 	.short	0x00ff


	//----- nvinfo : EIATTR_MERCURY_ISA_VERSION
	.align		4
        /*0020*/ 	.byte	0x03, 0x5f
        /*0022*/ 	.short	0x0101


	//----- nvinfo : EIATTR_EXIT_INSTR_OFFSETS
	.align		4
        /*0024*/ 	.byte	0x04, 0x1c
        /*0026*/ 	.short	(.L_256 - .L_255)


	//   ....[0]....
.L_255:
        /*0028*/ 	.word	0x00000010


	//----- nvinfo : EIATTR_MAX_THREADS
	.align		4
.L_256:
        /*002c*/ 	.byte	0x04, 0x05
        /*002e*/ 	.short	(.L_258 - .L_257)
.L_257:
        /*0030*/ 	.word	0x00000100
        /*0034*/ 	.word	0x00000001
        /*0038*/ 	.word	0x00000001


	//----- nvinfo : EIATTR_CBANK_PARAM_SIZE
	.align		4
.L_258:
        /*003c*/ 	.byte	0x03, 0x19
        /*003e*/ 	.short	0x0418


	//----- nvinfo : EIATTR_PARAM_CBANK
	.align		4
        /*0040*/ 	.byte	0x04, 0x0a
        /*0042*/ 	.short	(.L_260 - .L_259)
	.align		4
.L_259:
        /*0044*/ 	.word	index@(.nv.constant0._ZN7cutlass13device_kernelIN5flash19enable_sm80_to_sm89INS1_16FlashAttnFwdSm80INS1_25CollectiveMainloopFwdSm80ILi8ELi2ELb0EN4cute5tupleIJNS5_1CILi128EEENS7_ILi64EEENS7_ILi192EEEEEELi192ENS_10bfloat16_tEfNS_4arch4Sm80ELb0ELb0ELb1ELb1ELb0ELb1ELb1ELb0EEENS1_21CollectiveEpilogueFwdINS6_IJS8_SA_S9_EEENS6_IJNS7_ILi1EEESI_SI_EEESC_SE_Li256ELb1ELb1ELb0ELb0EEENS1_19SingleTileSchedulerILb1ELb0ELb1ELi128EEEEEEEEEvNT_6ParamsE)
        /*0048*/ 	.short	0x0210
        /*004a*/ 	.short	0x0418


	//----- nvinfo : EIATTR_SW_WAR
	.align		4
.L_260:
        /*004c*/ 	.byte	0x04, 0x36
        /*004e*/ 	.short	(.L_262 - .L_261)
.L_261:
        /*0050*/ 	.word	0x00000008
.L_262:


//--------------------- .nv.info._ZN7cutlass13device_kernelIN5flash19enable_sm80_to_sm89INS1_16FlashAttnFwdSm80INS1_25CollectiveMainloopFwdSm80ILi8ELi2ELb0EN4cute5tupleIJNS5_1CILi128EEENS7_ILi64EEENS7_ILi192EEEEEELi192ENS_10bfloat16_tEfNS_4arch4Sm80ELb0ELb1ELb1ELb0ELb0ELb0ELb1ELb0EEENS1_21CollectiveEpilogueFwdINS6_IJS8_SA_S9_EEENS6_IJNS7_ILi1EEESI_SI_EEESC_SE_Li256ELb0ELb1ELb0ELb0EEENS1_19SingleTileSchedulerILb0ELb0ELb1ELi128EEEEEEEEEvNT_6ParamsE --------------------------
	.section	.nv.info._ZN7cutlass13device_kernelIN5flash19enable_sm80_to_sm89INS1_16FlashAttnFwdSm80INS1_25CollectiveMainloopFwdSm80ILi8ELi2ELb0EN4cute5tupleIJNS5_1CILi128EEENS7_ILi64EEENS7_ILi192EEEEEELi192ENS_10bfloat16_tEfNS_4arch4Sm80ELb0ELb1ELb1ELb0ELb0ELb0ELb1ELb0EEENS1_21CollectiveEpilogueFwdINS6_IJS8_SA_S9_EEENS6_IJNS7_ILi1EEESI_SI_EEESC_SE_Li256ELb0ELb1ELb0ELb0EEENS1_19SingleTileSchedulerILb0ELb0ELb1ELi128EEEEEEEEEvNT_6ParamsE,"",@"SHT_CUDA_INFO"
	.sectionflags	@""
	.align	4


	//----- nvinfo : EIATTR_CUDA_API_VERSION
	.align		4
        /*0000*/ 	.byte	0x04, 0x37
        /*0002*/ 	.short	(.L_264 - .L_263)
.L_263:
        /*0004*/ 	.word	0x00000082


	//----- nvinfo : EIATTR_KPARAM_INFO
	.align		4
.L_264:
        /*0008*/ 	.byte	0x04, 0x17
        /*000a*/ 	.short	(.L_266 - .L_265)
.L_265:
        /*000c*/ 	.word	0x00000000
        /*0010*/ 	.short	0x0000
        /*0012*/ 	.short	0x0000
        /*0014*/ 	.byte	0x00, 0xf0, 0x61, 0x10


	//----- nvinfo : EIATTR_SPARSE_MMA_MASK
	.align		4
.L_266:
        /*0018*/ 	.byte	0x03, 0x50
        /*001a*/ 	.short	0x0000


	//----- nvinfo : EIATTR_MAXREG_COUNT
	.align		4
        /*001c*/ 	.byte	0x03, 0x1b
        /*001e*/ 	.short	0x00ff


	//----- nvinfo : EIATTR_MERCURY_ISA_VERSION
	.align		4
        /*0020*/ 	.byte	0x03, 0x5f
        /*0022*/ 	.short	0x0101


	//----- nvinfo : EIATTR_EXIT_INSTR_OFFSETS
	.align		4
        /*0024*/ 	.byte	0x04, 0x1c
        /*0026*/ 	.short	(.L_268 - .L_267)


	//   ....[0]....
.L_267:
        /*0028*/ 	.word	0x00000010


	//----- nvinfo : EIATTR_MAX_THREADS
	.align		4
.L_268:
        /*002c*/ 	.byte	0x04, 0x05
        /*002e*/ 	.short	(.L_270 - .L_269)
.L_269:
        /*0030*/ 	.word	0x00000100
        /*0034*/ 	.word	0x00000001
        /*0038*/ 	.word	0x00000001


	//----- nvinfo : EIATTR_CBANK_PARAM_SIZE
	.align		4
.L_270:
        /*003c*/ 	.byte	0x03, 0x19
        /*003e*/ 	.short	0x0418


	//----- nvinfo : EIATTR_PARAM_CBANK
	.align		4
        /*0040*/ 	.byte	0x04, 0x0a
        /*0042*/ 	.short	(.L_272 - .L_271)
	.align		4
.L_271:
        /*0044*/ 	.word	index@(.nv.constant0._ZN7cutlass13device_kernelIN5flash19enable_sm80_to_sm89INS1_16FlashAttnFwdSm80INS1_25CollectiveMainloopFwdSm80ILi8ELi2ELb0EN4cute5tupleIJNS5_1CILi128EEENS7_ILi64EEENS7_ILi192EEEEEELi192ENS_10bfloat16_tEfNS_4arch4Sm80ELb0ELb1ELb1ELb0ELb0ELb0ELb1ELb0EEENS1_21CollectiveEpilogueFwdINS6_IJS8_SA_S9_EEENS6_IJNS7_ILi1EEESI_SI_EEESC_SE_Li256ELb0ELb1ELb0ELb0EEENS1_19SingleTileSchedulerILb0ELb0ELb1ELi128EEEEEEEEEvNT_6ParamsE)
        /*0048*/ 	.short	0x0210
        /*004a*/ 	.short	0x0418


	//----- nvinfo : EIATTR_SW_WAR
	.align		4
.L_272:
        /*004c*/ 	.byte	0x04, 0x36
        /*004e*/ 	.short	(.L_274 - .L_273)
.L_273:
        /*0050*/ 	.word	0x00000008
.L_274:


//--------------------- .nv.info._ZN7cutlass13device_kernelIN5flash19enable_sm80_to_sm89INS1_16FlashAttnFwdSm80INS1_25CollectiveMainloopFwdSm80ILi8ELi2ELb0EN4cute5tupleIJNS5_1CILi128EEENS7_ILi64EEENS7_ILi192EEEEEELi192ENS_10bfloat16_tEfNS_4arch4Sm80ELb0ELb1ELb1ELb1ELb0ELb0ELb1ELb0EEENS1_21CollectiveEpilogueFwdINS6_IJS8_SA_S9_EEENS6_IJNS7_ILi1EEESI_SI_EEESC_SE_Li256ELb1ELb1ELb0ELb0EEENS1_19SingleTileSchedulerILb1ELb0ELb1ELi128EEEEEEEEEvNT_6ParamsE --------------------------
	.section	.nv.info._ZN7cutlass13device_kernelIN5flash19enable_sm80_to_sm89INS1_16FlashAttnFwdSm80INS1_25CollectiveMainloopFwdSm80ILi8ELi2ELb0EN4cute5tupleIJNS5_1CILi128EEENS7_ILi64EEENS7_ILi192EEEEEELi192ENS_10bfloat16_tEfNS_4arch4Sm80ELb0ELb1ELb1ELb1ELb0ELb0ELb1ELb0EEENS1_21CollectiveEpilogueFwdINS6_IJS8_SA_S9_EEENS6_IJNS7_ILi1EEESI_SI_EEESC_SE_Li256ELb1ELb1ELb0ELb0EEENS1_19SingleTileSchedulerILb1ELb0ELb1ELi128EEEEEEEEEvNT_6ParamsE,"",@"SHT_CUDA_INFO"
	.sectionflags	@""
	.align	4


	//----- nvinfo : EIATTR_CUDA_API_VERSION
	.align		4
        /*0000*/ 	.byte	0x04, 0x37
        /*0002*/ 	.short	(.L_276 - .L_275)
.L_275:
        /*0004*/ 	.word	0x00000082


	//----- nvinfo : EIATTR_KPARAM_INFO
	.align		4
.L_276:
        /*0008*/ 	.byte	0x04, 0x17
        /*000a*/ 	.short	(.L_278 - .L_277)
.L_277:
        /*000c*/ 	.word	0x00000000
        /*0010*/ 	.short	0x0000
        /*0012*/ 	.short	0x0000
        /*0014*/ 	.byte	0x00, 0xf0, 0x61, 0x10


	//----- nvinfo : EIATTR_SPARSE_MMA_MASK
	.align		4
.L_278:
        /*0018*/ 	.byte	0x03, 0x50
        /*001a*/ 	.short	0x0000


	//----- nvinfo : EIATTR_MAXREG_COUNT
	.align		4
        /*001c*/ 	.byte	0x03, 0x1b
        /*001e*/ 	.short	0x00ff


	//----- nvinfo : EIATTR_MERCURY_ISA_VERSION
	.align		4
        /*0020*/ 	.byte	0x03, 0x5f
        /*0022*/ 	.short	0x0101


	//----- nvinfo : EIATTR_EXIT_INSTR_OFFSETS
	.align		4
        /*0024*/ 	.byte	0x04, 0x1c
        /*0026*/ 	.short	(.L_280 - .L_279)


	//   ....[0]....
.L_279:
        /*0028*/ 	.word	0x00000010


	//----- nvinfo : EIATTR_MAX_THREADS
	.align		4
.L_280:
        /*002c*/ 	.byte	0x04, 0x05
        /*002e*/ 	.short	(.L_282 - .L_281)
.L_281:
        /*0030*/ 	.word	0x00000100
        /*0034*/ 	.word	0x00000001
        /*0038*/ 	.word	0x00000001


	//----- nvinfo : EIATTR_CBANK_PARAM_SIZE
	.align		4
.L_282:
        /*003c*/ 	.byte	0x03, 0x19
        /*003e*/ 	.short	0x0418


	//----- nvinfo : EIATTR_PARAM_CBANK
	.align		4
        /*0040*/ 	.byte	0x04, 0x0a
        /*0042*/ 	.short	(.L_284 - .L_283)
	.align		4
.L_283:
        /*0044*/ 	.word	index@(.nv.constant0._ZN7cutlass13device_kernelIN5flash19enable_sm80_to_sm89INS1_16FlashAttnFwdSm80INS1_25CollectiveMainloopFwdSm80ILi8ELi2ELb0EN4cute5tupleIJNS5_1CILi128EEENS7_ILi64EEENS7_ILi192EEEEEELi192ENS_10bfloat16_tEfNS_4arch4Sm80ELb0ELb1ELb1ELb1ELb0ELb0ELb1ELb0EEENS1_21CollectiveEpilogueFwdINS6_IJS8_SA_S9_EEENS6_IJNS7_ILi1EEESI_SI_EEESC_SE_Li256ELb1ELb1ELb0ELb0EEENS1_19SingleTileSchedulerILb1ELb0ELb1ELi128EEEEEEEEEvNT_6ParamsE)
        /*0048*/ 	.short	0x0210
        /*004a*/ 	.short	0x0418


	//----- nvinfo : EIATTR_SW_WAR
	.align		4
.L_284:
        /*004c*/ 	.byte	0x04, 0x36
        /*004e*/ 	.short	(.L_286 - .L_285)
.L_285:
        /*0050*/ 	.word	0x00000008
.L_286:


//--------------------- .nv.info._ZN7cutlass13device_kernelIN5flash19enable_sm80_to_sm89INS1_16FlashAttnFwdSm80INS1_25CollectiveMainloopFwdSm80ILi8ELi2ELb0EN4cute5tupleIJNS5_1CILi128EEENS7_ILi64EEENS7_ILi192EEEEEELi192ENS_10bfloat16_tEfNS_4arch4Sm80ELb0ELb1ELb1ELb1ELb0ELb1ELb1ELb0EEENS1_21CollectiveEpilogueFwdINS6_IJS8_SA_S9_EEENS6_IJNS7_ILi1EEESI_SI_EEESC_SE_Li256ELb1ELb1ELb0ELb0EEENS1_19SingleTileSchedulerILb1ELb0ELb1ELi128EEEEEEEEEvNT_6ParamsE --------------------------
	.section	.nv.info._ZN7cutlass13device_kernelIN5flash19enable_sm80_to_sm89INS1_16FlashAttnFwdSm80INS1_25CollectiveMainloopFwdSm80ILi8ELi2ELb0EN4cute5tupleIJNS5_1CILi128EEENS7_ILi64EEENS7_ILi192EEEEEELi192ENS_10bfloat16_tEfNS_4arch4Sm80ELb0ELb1ELb1ELb1ELb0ELb1ELb1ELb0EEENS1_21CollectiveEpilogueFwdINS6_IJS8_SA_S9_EEENS6_IJNS7_ILi1EEESI_SI_EEESC_SE_Li256ELb1ELb1ELb0ELb0EEENS1_19SingleTileSchedulerILb1ELb0ELb1ELi128EEEEEEEEEvNT_6ParamsE,"",@"SHT_CUDA_INFO"
	.sectionflags	@""
	.align	4


	//----- nvinfo : EIATTR_CUDA_API_VERSION
	.align		4
        /*0000*/ 	.byte	0x04, 0x37
        /*0002*/ 	.short	(.L_288 - .L_287)
.L_287:
        /*0004*/ 	.word	0x00000082


	//----- nvinfo : EIATTR_KPARAM_INFO
	.align		4
.L_288:
        /*0008*/ 	.byte	0x04, 0x17
        /*000a*/ 	.short	(.L_290 - .L_289)
.L_289:
        /*000c*/ 	.word	0x00000000
        /*0010*/ 	.short	0x0000
        /*0012*/ 	.short	0x0000
        /*0014*/ 	.byte	0x00, 0xf0, 0x61, 0x10


	//----- nvinfo : EIATTR_SPARSE_MMA_MASK
	.align		4
.L_290:
        /*0018*/ 	.byte	0x03, 0x50
        /*001a*/ 	.short	0x0000


	//----- nvinfo : EIATTR_MAXREG_COUNT
	.align		4
        /*001c*/ 	.byte	0x03, 0x1b
        /*001e*/ 	.short	0x00ff


	//----- nvinfo : EIATTR_MERCURY_ISA_VERSION
	.align		4
        /*0020*/ 	.byte	0x03, 0x5f
        /*0022*/ 	.short	0x0101


	//----- nvinfo : EIATTR_EXIT_INSTR_OFFSETS
	.align		4
        /*0024*/ 	.byte	0x04, 0x1c
        /*0026*/ 	.short	(.L_292 - .L_291)


	//   ....[0]....
.L_291:
        /*0028*/ 	.word	0x00000010


	//----- nvinfo : EIATTR_MAX_THREADS
	.align		4
.L_292:
        /*002c*/ 	.byte	0x04, 0x05
        /*002e*/ 	.short	(.L_294 - .L_293)
.L_293:
        /*0030*/ 	.word	0x00000100
        /*0034*/ 	.word	0x00000001
        /*0038*/ 	.word	0x00000001


	//----- nvinfo : EIATTR_CBANK_PARAM_SIZE
	.align		4
.L_294:
        /*003c*/ 	.byte	0x03, 0x19
        /*003e*/ 	.short	0x0418


	//----- nvinfo : EIATTR_PARAM_CBANK
	.align		4
        /*0040*/ 	.byte	0x04, 0x0a
        /*0042*/ 	.short	(.L_296 - .L_295)
	.align		4
.L_295:
        /*0044*/ 	.word	index@(.nv.constant0._ZN7cutlass13device_kernelIN5flash19enable_sm80_to_sm89INS1_16FlashAttnFwdSm80INS1_25CollectiveMainloopFwdSm80ILi8ELi2ELb0EN4cute5tupleIJNS5_1CILi128EEENS7_ILi64EEENS7_ILi192EEEEEELi192ENS_10bfloat16_tEfNS_4arch4Sm80ELb0ELb1ELb1ELb1ELb0ELb1ELb1ELb0EEENS1_21CollectiveEpilogueFwdINS6_IJS8_SA_S9_EEENS6_IJNS7_ILi1EEESI_SI_EEESC_SE_Li256ELb1ELb1ELb0ELb0EEENS1_19SingleTileSchedulerILb1ELb0ELb1ELi128EEEEEEEEEvNT_6ParamsE)
        /*0048*/ 	.short	0x0210
        /*004a*/ 	.short	0x0418


	//----- nvinfo : EIATTR_SW_WAR
	.align		4
.L_296:
        /*004c*/ 	.byte	0x04, 0x36
        /*004e*/ 	.short	(.L_298 - .L_297)
.L_297:
        /*0050*/ 	.word	0x00000008
.L_298:


//--------------------- .nv.info._ZN7cutlass13device_kernelIN5flash19enable_sm80_to_sm89INS1_16FlashAttnFwdSm80INS1_25CollectiveMainloopFwdSm80ILi8ELi2ELb1EN4cute5tupleIJNS5_1CILi128EEENS7_ILi96EEENS7_ILi192EEEEEELi192ENS_10bfloat16_tEfNS_4arch4Sm80ELb1ELb0ELb1ELb0ELb0ELb0ELb1ELb0EEENS1_21CollectiveEpilogueFwdINS6_IJS8_SA_S9_EEENS6_IJNS7_ILi1EEESI_SI_EEESC_SE_Li256ELb0ELb1ELb0ELb0EEENS1_30DynamicPersistentTileSchedulerILi256ELi256ELb0ELb1ELb0EEEEEEEEEvNT_6ParamsE --------------------------
	.section	.nv.info._ZN7cutlass13device_kernelIN5flash19enable_sm80_to_sm89INS1_16FlashAttnFwdSm80INS1_25CollectiveMainloopFwdSm80ILi8ELi2ELb1EN4cute5tupleIJNS5_1CILi128EEENS7_ILi96EEENS7_ILi192EEEEEELi192ENS_10bfloat16_tEfNS_4arch4Sm80ELb1ELb0ELb1ELb0ELb0ELb0ELb1ELb0EEENS1_21CollectiveEpilogueFwdINS6_IJS8_SA_S9_EEENS6_IJNS7_ILi1EEESI_SI_EEESC_SE_Li256ELb0ELb1ELb0ELb0EEENS1_30DynamicPersistentTileSchedulerILi256ELi256ELb0ELb1ELb0EEEEEEEEEvNT_6ParamsE,"",@"SHT_CUDA_INFO"
	.sectionflags	@""
	.align	4


	//----- nvinfo : EIATTR_CUDA_API_VERSION
	.align		4
        /*0000*/ 	.byte	0x04, 0x37
        /*0002*/ 	.short	(.L_300 - .L_299)
.L_299:
        /*0004*/ 	.word	0x00000082


	//----- nvinfo : EIATTR_KPARAM_INFO
	.align		4
.L_300:
        /*0008*/ 	.byte	0x04, 0x17
        /*000a*/ 	.short	(.L_302 - .L_301)
.L_301:
        /*000c*/ 	.word	0x00000000
        /*0010*/ 	.short	0x0000
        /*0012*/ 	.short	0x0000
        /*0014*/ 	.byte	0x00, 0xf0, 0xa1, 0x10


	//----- nvinfo : EIATTR_SPARSE_MMA_MASK
	.align		4
.L_302:
        /*0018*/ 	.byte	0x03, 0x50
        /*001a*/ 	.short	0x0000


	//----- nvinfo : EIATTR_MAXREG_COUNT
	.align		4
        /*001c*/ 	.byte	0x03, 0x1b
        /*001e*/ 	.short	0x00ff


	//----- nvinfo : EIATTR_MERCURY_ISA_VERSION
	.align		4
        /*0020*/ 	.byte	0x03, 0x5f
        /*0022*/ 	.short	0x0101


	//----- nvinfo : EIATTR_EXIT_INSTR_OFFSETS
	.align		4
        /*0024*/ 	.byte	0x04, 0x1c
        /*0026*/ 	.short	(.L_304 - .L_303)


	//   ....[0]....
.L_303:
        /*0028*/ 	.word	0x00000010


	//----- nvinfo : EIATTR_MAX_THREADS
	.align		4
.L_304:
        /*002c*/ 	.byte	0x04, 0x05
        /*002e*/ 	.short	(.L_306 - .L_305)
.L_305:
        /*0030*/ 	.word	0x00000100
        /*0034*/ 	.word	0x00000001
        /*0038*/ 	.word	0x00000001


	//----- nvinfo : EIATTR_CBANK_PARAM_SIZE
	.align		4
.L_306:
        /*003c*/ 	.byte	0x03, 0x19
        /*003e*/ 	.short	0x0428


	//----- nvinfo : EIATTR_PARAM_CBANK
	.align		4
        /*0040*/ 	.byte	0x04, 0x0a
        /*0042*/ 	.short	(.L_308 - .L_307)
	.align		4
.L_307:
        /*0044*/ 	.word	index@(.nv.constant0._ZN7cutlass13device_kernelIN5flash19enable_sm80_to_sm89INS1_16FlashAttnFwdSm80INS1_25CollectiveMainloopFwdSm80ILi8ELi2ELb1EN4cute5tupleIJNS5_1CILi128EEENS7_ILi96EEENS7_ILi192EEEEEELi192ENS_10bfloat16_tEfNS_4arch4Sm80ELb1ELb0ELb1ELb0ELb0ELb0ELb1ELb0EEENS1_21CollectiveEpilogueFwdINS6_IJS8_SA_S9_EEENS6_IJNS7_ILi1EEESI_SI_EEESC_SE_Li256ELb0ELb1ELb0ELb0EEENS1_30DynamicPersistentTileSchedulerILi256ELi256ELb0ELb1ELb0EEEEEEEEEvNT_6ParamsE)
        /*0048*/ 	.short	0x0210
        /*004a*/ 	.short	0x0428


	//----- nvinfo : EIATTR_SW_WAR
	.align		4
.L_308:
        /*004c*/ 	.byte	0x04, 0x36
        /*004e*/ 	.short	(.L_310 - .L_309)
.L_309:
        /*0050*/ 	.word	0x00000008
.L_310:


//--------------------- .nv.info._ZN7cutlass13device_kernelIN5flash19enable_sm80_to_sm89INS1_16FlashAttnFwdSm80INS1_25CollectiveMainloopFwdSm80ILi8ELi2ELb1EN4cute5tupleIJNS5_1CILi128EEENS7_ILi96EEENS7_ILi192EEEEEELi192ENS_10bfloat16_tEfNS_4arch4Sm80ELb1ELb0ELb1ELb1ELb0ELb0ELb1ELb0EEENS1_21CollectiveEpilogueFwdINS6_IJS8_SA_S9_EEENS6_IJNS7_ILi1EEESI_SI_EEESC_SE_Li256ELb1ELb1ELb0ELb0EEENS1_19SingleTileSchedulerILb1ELb0ELb1ELi128EEEEEEEEEvNT_6ParamsE --------------------------
	.section	.nv.info._ZN7cutlass13device_kernelIN5flash19enable_sm80_to_sm89INS1_16FlashAttnFwdSm80INS1_25CollectiveMainloopFwdSm80ILi8ELi2ELb1EN4cute5tupleIJNS5_1CILi128EEENS7_ILi96EEENS7_ILi192EEEEEELi192ENS_10bfloat16_tEfNS_4arch4Sm80ELb1ELb0ELb1ELb1ELb0ELb0ELb1ELb0EEENS1_21CollectiveEpilogueFwdINS6_IJS8_SA_S9_EEENS6_IJNS7_ILi1EEESI_SI_EEESC_SE_Li256ELb1ELb1ELb0ELb0EEENS1_19SingleTileSchedulerILb1ELb0ELb1ELi128EEEEEEEEEvNT_6ParamsE,"",@"SHT_CUDA_INFO"
	.sectionflags	@""
	.align	4


	//----- nvinfo : EIATTR_CUDA_API_VERSION
	.align		4
        /*0000*/ 	.byte	0x04, 0x37
        /*0002*/ 	.short	(.L_312 - .L_311)
.L_311:
        /*0004*/ 	.word	0x00000082


	//----- nvinfo : EIATTR_KPARAM_INFO
	.align		4
.L_312:
        /*0008*/ 	.byte	0x04, 0x17
        /*000a*/ 	.short	(.L_314 - .L_313)
.L_313:
        /*000c*/ 	.word	0x00000000
        /*0010*/ 	.short	0x0000
        /*0012*/ 	.short	0x0000
        /*0014*/ 	.byte	0x00, 0xf0, 0x61, 0x10


	//----- nvinfo : EIATTR_SPARSE_MMA_MASK
	.align		4
.L_314:
        /*0018*/ 	.byte	0x03, 0x50
        /*001a*/ 	.short	0x0000


	//----- nvinfo : EIATTR_MAXREG_COUNT
	.align		4
        /*001c*/ 	.byte	0x03, 0x1b
        /*001e*/ 	.short	0x00ff


	//----- nvinfo : EIATTR_MERCURY_ISA_VERSION
	.align		4
        /*0020*/ 	.byte	0x03, 0x5f
        /*0022*/ 	.short	0x0101


	//----- nvinfo : EIATTR_EXIT_INSTR_OFFSETS
	.align		4
        /*0024*/ 	.byte	0x04, 0x1c
        /*0026*/ 	.short	(.L_316 - .L_315)


	//   ....[0]....
.L_315:
        /*0028*/ 	.word	0x00000010


	//----- nvinfo : EIATTR_MAX_THREADS
	.align		4
.L_316:
        /*002c*/ 	.byte	0x04, 0x05
        /*002e*/ 	.short	(.L_318 - .L_317)
.L_317:
        /*0030*/ 	.word	0x00000100
        /*0034*/ 	.word	0x00000001
        /*0038*/ 	.word	0x00000001


	//----- nvinfo : EIATTR_CBANK_PARAM_SIZE
	.align		4
.L_318:
        /*003c*/ 	.byte	0x03, 0x19
        /*003e*/ 	.short	0x0418


	//----- nvinfo : EIATTR_PARAM_CBANK
	.align		4
        /*0040*/ 	.byte	0x04, 0x0a
        /*0042*/ 	.short	(.L_320 - .L_319)
	.align		4
.L_319:
        /*0044*/ 	.word	index@(.nv.constant0._ZN7cutlass13device_kernelIN5flash19enable_sm80_to_sm89INS1_16FlashAttnFwdSm80INS1_25CollectiveMainloopFwdSm80ILi8ELi2ELb1EN4cute5tupleIJNS5_1CILi128EEENS7_ILi96EEENS7_ILi192EEEEEELi192ENS_10bfloat16_tEfNS_4arch4Sm80ELb1ELb0ELb1ELb1ELb0ELb0ELb1ELb0EEENS1_21CollectiveEpilogueFwdINS6_IJS8_SA_S9_EEENS6_IJNS7_ILi1EEESI_SI_EEESC_SE_Li256ELb1ELb1ELb0ELb0EEENS1_19SingleTileSchedulerILb1ELb0ELb1ELi128EEEEEEEEEvNT_6ParamsE)
        /*0048*/ 	.short	0x0210
        /*004a*/ 	.short	0x0418


	//----- nvinfo : EIATTR_SW_WAR
	.align		4
.L_320:
        /*004c*/ 	.byte	0x04, 0x36
        /*004e*/ 	.short	(.L_322 - .L_321)
.L_321:
        /*0050*/ 	.word	0x00000008
.L_322:


//--------------------- .nv.info._ZN7cutlass13device_kernelIN5flash19enable_sm80_to_sm89INS1_16FlashAttnFwdSm80INS1_25CollectiveMainloopFwdSm80ILi8ELi2ELb0EN4cute5tupleIJNS5_1CILi128EEENS7_ILi64EEENS7_ILi192EEEEEELi192ENS_10bfloat16_tEfNS_4arch4Sm80ELb1ELb0ELb1ELb1ELb0ELb1ELb1ELb0EEENS1_21CollectiveEpilogueFwdINS6_IJS8_SA_S9_EEENS6_IJNS7_ILi1EEESI_SI_EEESC_SE_Li256ELb1ELb1ELb0ELb0EEENS1_19SingleTileSchedulerILb1ELb0ELb1ELi128EEEEEEEEEvNT_6ParamsE --------------------------
	.section	.nv.info._ZN7cutlass13device_kernelIN5flash19enable_sm80_to_sm89INS1_16FlashAttnFwdSm80INS1_25CollectiveMainloopFwdSm80ILi8ELi2ELb0EN4cute5tupleIJNS5_1CILi128EEENS7_ILi64EEENS7_ILi192EEEEEELi192ENS_10bfloat16_tEfNS_4arch4Sm80ELb1ELb0ELb1ELb1ELb0ELb1ELb1ELb0EEENS1_21CollectiveEpilogueFwdINS6_IJS8_SA_S9_EEENS6_IJNS7_ILi1EEESI_SI_EEESC_SE_Li256ELb1ELb1ELb0ELb0EEENS1_19SingleTileSchedulerILb1ELb0ELb1ELi128EEEEEEEEEvNT_6ParamsE,"",@"SHT_CUDA_INFO"
	.sectionflags	@""
	.align	4


	//----- nvinfo : EIATTR_CUDA_API_VERSION
	.align		4
        /*0000*/ 	.byte	0x04, 0x37
        /*0002*/ 	.short	(.L_324 - .L_323)
.L_323:
        /*0004*/ 	.word	0x00000082


	//----- nvinfo : EIATTR_KPARAM_INFO
	.align		4
.L_324:
        /*0008*/ 	.byte	0x04, 0x17
        /*000a*/ 	.short	(.L_326 - .L_325)
.L_325:
        /*000c*/ 	.word	0x00000000
        /*0010*/ 	.short	0x0000
        /*0012*/ 	.short	0x0000
        /*0014*/ 	.byte	0x00, 0xf0, 0x61, 0x10


	//----- nvinfo : EIATTR_SPARSE_MMA_MASK
	.align		4
.L_326:
        /*0018*/ 	.byte	0x03, 0x50
        /*001a*/ 	.short	0x0000


	//----- nvinfo : EIATTR_MAXREG_COUNT
	.align		4
        /*001c*/ 	.byte	0x03, 0x1b
        /*001e*/ 	.short	0x00ff


	//----- nvinfo : EIATTR_MERCURY_ISA_VERSION
	.align		4
        /*0020*/ 	.byte	0x03, 0x5f
        /*0022*/ 	.short	0x0101


	//----- nvinfo : EIATTR_EXIT_INSTR_OFFSETS
	.align		4
        /*0024*/ 	.byte	0x04, 0x1c
        /*0026*/ 	.short	(.L_328 - .L_327)


	//   ....[0]....
.L_327:
        /*0028*/ 	.word	0x00000010


	//----- nvinfo : EIATTR_MAX_THREADS
	.align		4
.L_328:
        /*002c*/ 	.byte	0x04, 0x05
        /*002e*/ 	.short	(.L_330 - .L_329)
.L_329:
        /*0030*/ 	.word	0x00000100
        /*0034*/ 	.word	0x00000001
        /*0038*/ 	.word	0x00000001


	//----- nvinfo : EIATTR_CBANK_PARAM_SIZE
	.align		4
.L_330:
        /*003c*/ 	.byte	0x03, 0x19
        /*003e*/ 	.short	0x0418


	//----- nvinfo : EIATTR_PARAM_CBANK
	.align		4
        /*0040*/ 	.byte	0x04, 0x0a
        /*0042*/ 	.short	(.L_332 - .L_331)
	.align		4
.L_331:
        /*0044*/ 	.word	index@(.nv.constant0._ZN7cutlass13device_kernelIN5flash19enable_sm80_to_sm89INS1_16FlashAttnFwdSm80INS1_25CollectiveMainloopFwdSm80ILi8ELi2ELb0EN4cute5tupleIJNS5_1CILi128EEENS7_ILi64EEENS7_ILi192EEEEEELi192ENS_10bfloat16_tEfNS_4arch4Sm80ELb1ELb0ELb1ELb1ELb0ELb1ELb1ELb0EEENS1_21CollectiveEpilogueFwdINS6_IJS8_SA_S9_EEENS6_IJNS7_ILi1EEESI_SI_EEESC_SE_Li256ELb1ELb1ELb0ELb0EEENS1_19SingleTileSchedulerILb1ELb0ELb1ELi128EEEEEEEEEvNT_6ParamsE)
        /*0048*/ 	.short	0x0210
        /*004a*/ 	.short	0x0418


	//----- nvinfo : EIATTR_SW_WAR
	.align		4
.L_332:
        /*004c*/ 	.byte	0x04, 0x36
        /*004e*/ 	.short	(.L_334 - .L_333)
.L_333:
        /*0050*/ 	.word	0x00000008
.L_334:


//--------------------- .nv.callgraph             --------------------------
	.section	.nv.callgraph,"",@"SHT_CUDA_CALLGRAPH"
	.align	4
	.sectionentsize	8
	.align		4
        /*0000*/ 	.word	0x00000000
	.align		4
        /*0004*/ 	.word	0xffffffff
	.align		4
        /*0008*/ 	.word	0x00000000
	.align		4
        /*000c*/ 	.word	0xfffffffe
	.align		4
        /*0010*/ 	.word	0x00000000
	.align		4
        /*0014*/ 	.word	0xfffffffd
	.align		4
        /*0018*/ 	.word	0x00000000
	.align		4
        /*001c*/ 	.word	0xfffffffc


//--------------------- .nv.constant4             --------------------------
	.section	.nv.constant4,"a",@progbits
	.align	8
	.align		8
.nv.constant4:
        /*0000*/ 	.dword	_ZN74_INTERNAL_f27401b9_38_flash_fwd_hdim192_bf16_softcap_sm80_cu_c784774a_35344cuda3std3__45__cpo5beginE
	.align		8
        /*0008*/ 	.dword	_ZN74_INTERNAL_f27401b9_38_flash_fwd_hdim192_bf16_softcap_sm80_cu_c784774a_35344cuda3std3__45__cpo3endE
	.align		8
        /*0010*/ 	.dword	_ZN74_INTERNAL_f27401b9_38_flash_fwd_hdim192_bf16_softcap_sm80_cu_c784774a_35344cuda3std3__45__cpo6cbeginE
	.align		8
        /*0018*/ 	.dword	_ZN74_INTERNAL_f27401b9_38_flash_fwd_hdim192_bf16_softcap_sm80_cu_c784774a_35344cuda3std3__45__cpo4cendE
	.align		8
        /*0020*/ 	.dword	_ZN74_INTERNAL_f27401b9_38_flash_fwd_hdim192_bf16_softcap_sm80_cu_c784774a_35344cuda3std3__476_GLOBAL__N__f27401b9_38_flash_fwd_hdim192_bf16_softcap_sm80_cu_c784774a_35346ignoreE
	.align		8
        /*0028*/ 	.dword	_ZN74_INTERNAL_f27401b9_38_flash_fwd_hdim192_bf16_softcap_sm80_cu_c784774a_35344cuda3std3__419piecewise_constructE
	.align		8
        /*0030*/ 	.dword	_ZN74_INTERNAL_f27401b9_38_flash_fwd_hdim192_bf16_softcap_sm80_cu_c784774a_35344cuda3std3__48in_placeE
	.align		8
        /*0038*/ 	.dword	_ZN74_INTERNAL_f27401b9_38_flash_fwd_hdim192_bf16_softcap_sm80_cu_c784774a_35344cuda3std6ranges3__45__cpo4swapE
	.align		8
        /*0040*/ 	.dword	_ZN74_INTERNAL_f27401b9_38_flash_fwd_hdim192_bf16_softcap_sm80_cu_c784774a_35344cuda3std6ranges3__45__cpo9iter_moveE
	.align		8
        /*0048*/ 	.dword	_ZN74_INTERNAL_f27401b9_38_flash_fwd_hdim192_bf16_softcap_sm80_cu_c784774a_35344cute7productE
	.align		8
        /*0050*/ 	.dword	_ZN74_INTERNAL_f27401b9_38_flash_fwd_hdim192_bf16_softcap_sm80_cu_c784774a_35344cute1_E


//--------------------- .text._ZN7cutlass13device_kernelIN5flash19enable_sm80_to_sm89INS1_16FlashAttnFwdSm80INS1_25CollectiveMainloopFwdSm80ILi8ELi1ELb1EN4cute5tupleIJNS5_1CILi128EEENS7_ILi96EEENS7_ILi192EEEEEELi192ENS_10bfloat16_tEfNS_4arch4Sm80ELb0ELb0ELb1ELb0ELb0ELb0ELb1ELb0EEENS1_21CollectiveEpilogueFwdINS6_IJS8_SA_S9_EEENS6_IJNS7_ILi1EEESI_SI_EEESC_SE_Li256ELb0ELb1ELb0ELb0EEENS1_19SingleTileSchedulerILb0ELb0ELb1ELi128EEEEEEEEEvNT_6ParamsE --------------------------
	.section	.text._ZN7cutlass13device_kernelIN5flash19enable_sm80_to_sm89INS1_16FlashAttnFwdSm80INS1_25CollectiveMainloopFwdSm80ILi8ELi1ELb1EN4cute5tupleIJNS5_1CILi128EEENS7_ILi96EEENS7_ILi192EEEEEELi192ENS_10bfloat16_tEfNS_4arch4Sm80ELb0ELb0ELb1ELb0ELb0ELb0ELb1ELb0EEENS1_21CollectiveEpilogueFwdINS6_IJS8_SA_S9_EEENS6_IJNS7_ILi1EEESI_SI_EEESC_SE_Li256ELb0ELb1ELb0ELb0EEENS1_19SingleTileSchedulerILb0ELb0ELb1ELi128EEEEEEEEEvNT_6ParamsE,"ax",@progbits
	.align	128
.text._ZN7cutlass13device_kernelIN5flash19enable_sm80_to_sm89INS1_16FlashAttnFwdSm80INS1_25CollectiveMainloopFwdSm80ILi8ELi1ELb1EN4cute5tupleIJNS5_1CILi128EEENS7_ILi96EEENS7_ILi192EEEEEELi192ENS_10bfloat16_tEfNS_4arch4Sm80ELb0ELb0ELb1ELb0ELb0ELb0ELb1ELb0EEENS1_21CollectiveEpilogueFwdINS6_IJS8_SA_S9_EEENS6_IJNS7_ILi1EEESI_SI_EEESC_SE_Li256ELb0ELb1ELb0ELb0EEENS1_19SingleTileSchedulerILb0ELb0ELb1ELi128EEEEEEEEEvNT_6ParamsE:
        .type           _ZN7cutlass13device_kernelIN5flash19enable_sm80_to_sm89INS1_16FlashAttnFwdSm80INS1_25CollectiveMainloopFwdSm80ILi8ELi1ELb1EN4cute5tupleIJNS5_1CILi128EEENS7_ILi96EEENS7_ILi192EEEEEELi192ENS_10bfloat16_tEfNS_4arch4Sm80ELb0ELb0ELb1ELb0ELb0ELb0ELb1ELb0EEENS1_21CollectiveEpilogueFwdINS6_IJS8_SA_S9_EEENS6_IJNS7_ILi1EEESI_SI_EEESC_SE_Li256ELb0ELb1ELb0ELb0EEENS1_19SingleTileSchedulerILb0ELb0ELb1ELi128EEEEEEEEEvNT_6ParamsE,@function
        .size           _ZN7cutlass13device_kernelIN5flash19enable_sm80_to_sm89INS1_16FlashAttnFwdSm80INS1_25CollectiveMainloopFwdSm80ILi8ELi1ELb1EN4cute5tupleIJNS5_1CILi128EEENS7_ILi96EEENS7_ILi192EEEEEELi192ENS_10bfloat16_tEfNS_4arch4Sm80ELb0ELb0ELb1ELb0ELb0ELb0ELb1ELb0EEENS1_21CollectiveEpilogueFwdINS6_IJS8_SA_S9_EEENS6_IJNS7_ILi1EEESI_SI_EEESC_SE_Li256ELb0ELb1ELb0ELb0EEENS1_19SingleTileSchedulerILb0ELb0ELb1ELi128EEEEEEEEEvNT_6ParamsE,(.L_x_18 - _ZN7cutlass13device_kernelIN5flash19enable_sm80_to_sm89INS1_16FlashAttnFwdSm80INS1_25CollectiveMainloopFwdSm80ILi8ELi1ELb1EN4cute5tupleIJNS5_1CILi128EEENS7_ILi96EEENS7_ILi192EEEEEELi192ENS_10bfloat16_tEfNS_4arch4Sm80ELb0ELb0ELb1ELb0ELb0ELb0ELb1ELb0EEENS1_21CollectiveEpilogueFwdINS6_IJS8_SA_S9_EEENS6_IJNS7_ILi1EEESI_SI_EEESC_SE_Li256ELb0ELb1ELb0ELb0EEENS1_19SingleTileSchedulerILb0ELb0ELb1ELi128EEEEEEEEEvNT_6ParamsE)
        .other          _ZN7cutlass13device_kernelIN5flash19enable_sm80_to_sm89INS1_16FlashAttnFwdSm80INS1_25CollectiveMainloopFwdSm80ILi8ELi1ELb1EN4cute5tupleIJNS5_1CILi128EEENS7_ILi96EEENS7_ILi192EEEEEELi192ENS_10bfloat16_tEfNS_4arch4Sm80ELb0ELb0ELb1ELb0ELb0ELb0ELb1ELb0EEENS1_21CollectiveEpilogueFwdINS6_IJS8_SA_S9_EEENS6_IJNS7_ILi1EEESI_SI_EEESC_SE_Li256ELb0ELb1ELb0ELb0EEENS1_19SingleTileSchedulerILb0ELb0ELb1ELi128EEEEEEEEEvNT_6ParamsE,@"STO_CUDA_ENTRY STV_DEFAULT"
_ZN7cutlass13device_kernelIN5flash19enable_sm80_to_sm89INS1_16FlashAttnFwdSm80INS1_25CollectiveMainloopFwdSm80ILi8ELi1ELb1EN4cute5tupleIJNS5_1CILi128EEENS7_ILi96EEENS7_ILi192EEEEEELi192ENS_10bfloat16_tEfNS_4arch4Sm80ELb0ELb0ELb1ELb0ELb0ELb0ELb1ELb0EEENS1_21CollectiveEpilogueFwdINS6_IJS8_SA_S9_EEENS6_IJNS7_ILi1EEESI_SI_EEESC_SE_Li256ELb0ELb1ELb0ELb0EEENS1_19SingleTileSchedulerILb0ELb0ELb1ELi128EEEEEEEEEvNT_6ParamsE:
[----:B------:R-:W-:Y:S01]  /*0000*/  LDC R1, c[0x0][0x28] ;  /* 0x00000a00ff017b82 */ /* 0x000fe20000000800 */
[----:B------:R-:W-:Y:S05]  /*0010*/  EXIT ;  /* 0x000000000000794d */ /* 0x000fea0003800000 */
.L_x_0:
[----:B------:R-:W-:-:S00]  /*0020*/  BRA `(.L_x_0) ;  /* 0xfffffffc00fc7947 */ /* 0x000fc0000383ffff */
[----:B------:R-:W-:-:S00]  /*0030*/  NOP ;  /* 0x0000000000007918 */ /* 0x000fc00000000000 */
        /* <DEDUP_REMOVED lines=12> */
.L_x_18:


//--------------------- .text._ZN7cutlass13device_kernelIN5flash19enable_sm80_to_sm89INS1_16FlashAttnFwdSm80INS1_25CollectiveMainloopFwdSm80ILi8ELi1ELb1EN4cute5tupleIJNS5_1CILi128EEENS7_ILi96EEENS7_ILi192EEEEEELi192ENS_10bfloat16_tEfNS_4arch4Sm80ELb0ELb0ELb1ELb1ELb0ELb0ELb1ELb0EEENS1_21CollectiveEpilogueFwdINS6_IJS8_SA_S9_EEENS6_IJNS7_ILi1EEESI_SI_EEESC_SE_Li256ELb1ELb1ELb0ELb0EEENS1_19SingleTileSchedulerILb1ELb0ELb1ELi128EEEEEEEEEvNT_6ParamsE --------------------------
	.section	.text._ZN7cutlass13device_kernelIN5flash19enable_sm80_to_sm89INS1_16FlashAttnFwdSm80INS1_25CollectiveMainloopFwdSm80ILi8ELi1ELb1EN4cute5tupleIJNS5_1CILi128EEENS7_ILi96EEENS7_ILi192EEEEEELi192ENS_10bfloat16_tEfNS_4arch4Sm80ELb0ELb0ELb1ELb1ELb0ELb0ELb1ELb0EEENS1_21CollectiveEpilogueFwdINS6_IJS8_SA_S9_EEENS6_IJNS7_ILi1EEESI_SI_EEESC_SE_Li256ELb1ELb1ELb0ELb0EEENS1_19SingleTileSchedulerILb1ELb0ELb1ELi128EEEEEEEEEvNT_6ParamsE,"ax",@progbits
	.align	128
.text._ZN7cutlass13device_kernelIN5flash19enable_sm80_to_sm89INS1_16FlashAttnFwdSm80INS1_25CollectiveMainloopFwdSm80ILi8ELi1ELb1EN4cute5tupleIJNS5_1CILi128EEENS7_ILi96EEENS7_ILi192EEEEEELi192ENS_10bfloat16_tEfNS_4arch4Sm80ELb0ELb0ELb1ELb1ELb0ELb0ELb1ELb0EEENS1_21CollectiveEpilogueFwdINS6_IJS8_SA_S9_EEENS6_IJNS7_ILi1EEESI_SI_EEESC_SE_Li256ELb1ELb1ELb0ELb0EEENS1_19SingleTileSchedulerILb1ELb0ELb1ELi128EEEEEEEEEvNT_6ParamsE:
        .type           _ZN7cutlass13device_kernelIN5flash19enable_sm80_to_sm89INS1_16FlashAttnFwdSm80INS1_25CollectiveMainloopFwdSm80ILi8ELi1ELb1EN4cute5tupleIJNS5_1CILi128EEENS7_ILi96EEENS7_ILi192EEEEEELi192ENS_10bfloat16_tEfNS_4arch4Sm80ELb0ELb0ELb1ELb1ELb0ELb0ELb1ELb0EEENS1_21CollectiveEpilogueFwdINS6_IJS8_SA_S9_EEENS6_IJNS7_ILi1EEESI_SI_EEESC_SE_Li256ELb1ELb1ELb0ELb0EEENS1_19SingleTileSchedulerILb1ELb0ELb1ELi128EEEEEEEEEvNT_6ParamsE,@function
        .size           _ZN7cutlass13device_kernelIN5flash19enable_sm80_to_sm89INS1_16FlashAttnFwdSm80INS1_25CollectiveMainloopFwdSm80ILi8ELi1ELb1EN4cute5tupleIJNS5_1CILi128EEENS7_ILi96EEENS7_ILi192EEEEEELi192ENS_10bfloat16_tEfNS_4arch4Sm80ELb0ELb0ELb1ELb1ELb0ELb0ELb1ELb0EEENS1_21CollectiveEpilogueFwdINS6_IJS8_SA_S9_EEENS6_IJNS7_ILi1EEESI_SI_EEESC_SE_Li256ELb1ELb1ELb0ELb0EEENS1_19SingleTileSchedulerILb1ELb0ELb1ELi128EEEEEEEEEvNT_6ParamsE,(.L_x_19 - _ZN7cutlass13device_kernelIN5flash19enable_sm80_to_sm89INS1_16FlashAttnFwdSm80INS1_25CollectiveMainloopFwdSm80ILi8ELi1ELb1EN4cute5tupleIJNS5_1CILi128EEENS7_ILi96EEENS7_ILi192EEEEEELi192ENS_10bfloat16_tEfNS_4arch4Sm80ELb0ELb0ELb1ELb1ELb0ELb0ELb1ELb0EEENS1_21CollectiveEpilogueFwdINS6_IJS8_SA_S9_EEENS6_IJNS7_ILi1EEESI_SI_EEESC_SE_Li256ELb1ELb1ELb0ELb0EEENS1_19SingleTileSchedulerILb1ELb0ELb1ELi128EEEEEEEEEvNT_6ParamsE)
        .other          _ZN7cutlass13device_kernelIN5flash19enable_sm80_to_sm89INS1_16FlashAttnFwdSm80INS1_25CollectiveMainloopFwdSm80ILi8ELi1ELb1EN4cute5tupleIJNS5_1CILi128EEENS7_ILi96EEENS7_ILi192EEEEEELi192ENS_10bfloat16_tEfNS_4arch4Sm80ELb0ELb0ELb1ELb1ELb0ELb0ELb1ELb0EEENS1_21CollectiveEpilogueFwdINS6_IJS8_SA_S9_EEENS6_IJNS7_ILi1EEESI_SI_EEESC_SE_Li256ELb1ELb1ELb0ELb0EEENS1_19SingleTileSchedulerILb1ELb0ELb1ELi128EEEEEEEEEvNT_6ParamsE,@"STO_CUDA_ENTRY STV_DEFAULT"
_ZN7cutlass13device_kernelIN5flash19enable_sm80_to_sm89INS1_16FlashAttnFwdSm80INS1_25CollectiveMainloopFwdSm80ILi8ELi1ELb1EN4cute5tupleIJNS5_1CILi128EEENS7_ILi96EEENS7_ILi192EEEEEELi192ENS_10bfloat16_tEfNS_4arch4Sm80ELb0ELb0ELb1ELb1ELb0ELb0ELb1ELb0EEENS1_21CollectiveEpilogueFwdINS6_IJS8_SA_S9_EEENS6_IJNS7_ILi1EEESI_SI_EEESC_SE_Li256ELb1ELb1ELb0ELb0EEENS1_19SingleTileSchedulerILb1ELb0ELb1ELi128EEEEEEEEEvNT_6ParamsE:
[----:B------:R-:W-:Y:S01]  /*0000*/  LDC R1, c[0x0][0x28] ;  /* 0x00000a00ff017b82 */ /* 0x000fe20000000800 */
[----:B------:R-:W-:Y:S05]  /*0010*/  EXIT ;  /* 0x000000000000794d */ /* 0x000fea0003800000 */
.L_x_1:
        /* <DEDUP_REMOVED lines=14> */
.L_x_19:


//--------------------- .text._ZN7cutlass13device_kernelIN5flash19enable_sm80_to_sm89INS1_16FlashAttnFwdSm80INS1_25CollectiveMainloopFwdSm80ILi8ELi1ELb0EN4cute5tupleIJNS5_1CILi128EEENS7_ILi64EEENS7_ILi192EEEEEELi192ENS_10bfloat16_tEfNS_4arch4Sm80ELb0ELb0ELb1ELb1ELb0ELb1ELb1ELb0EEENS1_21CollectiveEpilogueFwdINS6_IJS8_SA_S9_EEENS6_IJNS7_ILi1EEESI_SI_EEESC_SE_Li256ELb1ELb1ELb0ELb0EEENS1_19SingleTileSchedulerILb1ELb0ELb1ELi128EEEEEEEEEvNT_6ParamsE --------------------------
	.section	.text._ZN7cutlass13device_kernelIN5flash19enable_sm80_to_sm89INS1_16FlashAttnFwdSm80INS1_25CollectiveMainloopFwdSm80ILi8ELi1ELb0EN4cute5tupleIJNS5_1CILi128EEENS7_ILi64EEENS7_ILi192EEEEEELi192ENS_10bfloat16_tEfNS_4arch4Sm80ELb0ELb0ELb1ELb1ELb0ELb1ELb1ELb0EEENS1_21CollectiveEpilogueFwdINS6_IJS8_SA_S9_EEENS6_IJNS7_ILi1EEESI_SI_EEESC_SE_Li256ELb1ELb1ELb0ELb0EEENS1_19SingleTileSchedulerILb1ELb0ELb1ELi128EEEEEEEEEvNT_6ParamsE,"ax",@progbits
	.align	128
.text._ZN7cutlass13device_kernelIN5flash19enable_sm80_to_sm89INS1_16FlashAttnFwdSm80INS1_25CollectiveMainloopFwdSm80ILi8ELi1ELb0EN4cute5tupleIJNS5_1CILi128EEENS7_ILi64EEENS7_ILi192EEEEEELi192ENS_10bfloat16_tEfNS_4arch4Sm80ELb0ELb0ELb1ELb1ELb0ELb1ELb1ELb0EEENS1_21CollectiveEpilogueFwdINS6_IJS8_SA_S9_EEENS6_IJNS7_ILi1EEESI_SI_EEESC_SE_Li256ELb1ELb1ELb0ELb0EEENS1_19SingleTileSchedulerILb1ELb0ELb1ELi128EEEEEEEEEvNT_6ParamsE:
        .type           _ZN7cutlass13device_kernelIN5flash19enable_sm80_to_sm89INS1_16FlashAttnFwdSm80INS1_25CollectiveMainloopFwdSm80ILi8ELi1ELb0EN4cute5tupleIJNS5_1CILi128EEENS7_ILi64EEENS7_ILi192EEEEEELi192ENS_10bfloat16_tEfNS_4arch4Sm80ELb0ELb0ELb1ELb1ELb0ELb1ELb1ELb0EEENS1_21CollectiveEpilogueFwdINS6_IJS8_SA_S9_EEENS6_IJNS7_ILi1EEESI_SI_EEESC_SE_Li256ELb1ELb1ELb0ELb0EEENS1_19SingleTileSchedulerILb1ELb0ELb1ELi128EEEEEEEEEvNT_6ParamsE,@function
        .size           _ZN7cutlass13device_kernelIN5flash19enable_sm80_to_sm89INS1_16FlashAttnFwdSm80INS1_25CollectiveMainloopFwdSm80ILi8ELi1ELb0EN4cute5tupleIJNS5_1CILi128EEENS7_ILi64EEENS7_ILi192EEEEEELi192ENS_10bfloat16_tEfNS_4arch4Sm80ELb0ELb0ELb1ELb1ELb0ELb1ELb1ELb0EEENS1_21CollectiveEpilogueFwdINS6_IJS8_SA_S9_EEENS6_IJNS7_ILi1EEESI_SI_EEESC_SE_Li256ELb1ELb1ELb0ELb0EEENS1_19SingleTileSchedulerILb1ELb0ELb1ELi128EEEEEEEEEvNT_6ParamsE,(.L_x_20 - _ZN7cutlass13device_kernelIN5flash19enable_sm80_to_sm89INS1_16FlashAttnFwdSm80INS1_25CollectiveMainloopFwdSm80ILi8ELi1ELb0EN4cute5tupleIJNS5_1CILi128EEENS7_ILi64EEENS7_ILi192EEEEEELi192ENS_10bfloat16_tEfNS_4arch4Sm80ELb0ELb0ELb1ELb1ELb0ELb1ELb1ELb0EEENS1_21CollectiveEpilogueFwdINS6_IJS8_SA_S9_EEENS6_IJNS7_ILi1EEESI_SI_EEESC_SE_Li256ELb1ELb1ELb0ELb0EEENS1_19SingleTileSchedulerILb1ELb0ELb1ELi128EEEEEEEEEvNT_6ParamsE)
        .other          _ZN7cutlass13device_kernelIN5flash19enable_sm80_to_sm89INS1_16FlashAttnFwdSm80INS1_25CollectiveMainloopFwdSm80ILi8ELi1ELb0EN4cute5tupleIJNS5_1CILi128EEENS7_ILi64EEENS7_ILi192EEEEEELi192ENS_10bfloat16_tEfNS_4arch4Sm80ELb0ELb0ELb1ELb1ELb0ELb1ELb1ELb0EEENS1_21CollectiveEpilogueFwdINS6_IJS8_SA_S9_EEENS6_IJNS7_ILi1EEESI_SI_EEESC_SE_Li256ELb1ELb1ELb0ELb0EEENS1_19SingleTileSchedulerILb1ELb0ELb1ELi128EEEEEEEEEvNT_6ParamsE,@"STO_CUDA_ENTRY STV_DEFAULT"
_ZN7cutlass13device_kernelIN5flash19enable_sm80_to_sm89INS1_16FlashAttnFwdSm80INS1_25CollectiveMainloopFwdSm80ILi8ELi1ELb0EN4cute5tupleIJNS5_1CILi128EEENS7_ILi64EEENS7_ILi192EEEEEELi192ENS_10bfloat16_tEfNS_4arch4Sm80ELb0ELb0ELb1ELb1ELb0ELb1ELb1ELb0EEENS1_21CollectiveEpilogueFwdINS6_IJS8_SA_S9_EEENS6_IJNS7_ILi1EEESI_SI_EEESC_SE_Li256ELb1ELb1ELb0ELb0EEENS1_19SingleTileSchedulerILb1ELb0ELb1ELi128EEEEEEEEEvNT_6ParamsE:
[----:B------:R-:W-:Y:S01]  /*0000*/  LDC R1, c[0x0][0x28] ;  /* 0x00000a00ff017b82 */ /* 0x000fe20000000800 */
[----:B------:R-:W-:Y:S05]  /*0010*/  EXIT ;  /* 0x000000000000794d */ /* 0x000fea0003800000 */
.L_x_2:
        /* <DEDUP_REMOVED lines=14> */
.L_x_20:


//--------------------- .text._ZN7cutlass13device_kernelIN5flash19enable_sm80_to_sm89INS1_16FlashAttnFwdSm80INS1_25CollectiveMainloopFwdSm80ILi8ELi1ELb0EN4cute5tupleIJNS5_1CILi128EEENS7_ILi64EEENS7_ILi192EEEEEELi192ENS_10bfloat16_tEfNS_4arch4Sm80ELb0ELb1ELb1ELb0ELb0ELb0ELb1ELb0EEENS1_21CollectiveEpilogueFwdINS6_IJS8_SA_S9_EEENS6_IJNS7_ILi1EEESI_SI_EEESC_SE_Li256ELb0ELb1ELb0ELb0EEENS1_19SingleTileSchedulerILb0ELb0ELb1ELi128EEEEEEEEEvNT_6ParamsE --------------------------
	.section	.text._ZN7cutlass13device_kernelIN5flash19enable_sm80_to_sm89INS1_16FlashAttnFwdSm80INS1_25CollectiveMainloopFwdSm80ILi8ELi1ELb0EN4cute5tupleIJNS5_1CILi128EEENS7_ILi64EEENS7_ILi192EEEEEELi192ENS_10bfloat16_tEfNS_4arch4Sm80ELb0ELb1ELb1ELb0ELb0ELb0ELb1ELb0EEENS1_21CollectiveEpilogueFwdINS6_IJS8_SA_S9_EEENS6_IJNS7_ILi1EEESI_SI_EEESC_SE_Li256ELb0ELb1ELb0ELb0EEENS1_19SingleTileSchedulerILb0ELb0ELb1ELi128EEEEEEEEEvNT_6ParamsE,"ax",@progbits
	.align	128
.text._ZN7cutlass13device_kernelIN5flash19enable_sm80_to_sm89INS1_16FlashAttnFwdSm80INS1_25CollectiveMainloopFwdSm80ILi8ELi1ELb0EN4cute5tupleIJNS5_1CILi128EEENS7_ILi64EEENS7_ILi192EEEEEELi192ENS_10bfloat16_tEfNS_4arch4Sm80ELb0ELb1ELb1ELb0ELb0ELb0ELb1ELb0EEENS1_21CollectiveEpilogueFwdINS6_IJS8_SA_S9_EEENS6_IJNS7_ILi1EEESI_SI_EEESC_SE_Li256ELb0ELb1ELb0ELb0EEENS1_19SingleTileSchedulerILb0ELb0ELb1ELi128EEEEEEEEEvNT_6ParamsE:
        .type           _ZN7cutlass13device_kernelIN5flash19enable_sm80_to_sm89INS1_16FlashAttnFwdSm80INS1_25CollectiveMainloopFwdSm80ILi8ELi1ELb0EN4cute5tupleIJNS5_1CILi128EEENS7_ILi64EEENS7_ILi192EEEEEELi192ENS_10bfloat16_tEfNS_4arch4Sm80ELb0ELb1ELb1ELb0ELb0ELb0ELb1ELb0EEENS1_21CollectiveEpilogueFwdINS6_IJS8_SA_S9_EEENS6_IJNS7_ILi1EEESI_SI_EEESC_SE_Li256ELb0ELb1ELb0ELb0EEENS1_19SingleTileSchedulerILb0ELb0ELb1ELi128EEEEEEEEEvNT_6ParamsE,@function
        .size           _ZN7cutlass13device_kernelIN5flash19enable_sm80_to_sm89INS1_16FlashAttnFwdSm80INS1_25CollectiveMainloopFwdSm80ILi8ELi1ELb0EN4cute5tupleIJNS5_1CILi128EEENS7_ILi64EEENS7_ILi192EEEEEELi192ENS_10bfloat16_tEfNS_4arch4Sm80ELb0ELb1ELb1ELb0ELb0ELb0ELb1ELb0EEENS1_21CollectiveEpilogueFwdINS6_IJS8_SA_S9_EEENS6_IJNS7_ILi1EEESI_SI_EEESC_SE_Li256ELb0ELb1ELb0ELb0EEENS1_19SingleTileSchedulerILb0ELb0ELb1ELi128EEEEEEEEEvNT_6ParamsE,(.L_x_21 - _ZN7cutlass13device_kernelIN5flash19enable_sm80_to_sm89INS1_16FlashAttnFwdSm80INS1_25CollectiveMainloopFwdSm80ILi8ELi1ELb0EN4cute5tupleIJNS5_1CILi128EEENS7_ILi64EEENS7_ILi192EEEEEELi192ENS_10bfloat16_tEfNS_4arch4Sm80ELb0ELb1ELb1ELb0ELb0ELb0ELb1ELb0EEENS1_21CollectiveEpilogueFwdINS6_IJS8_SA_S9_EEENS6_IJNS7_ILi1EEESI_SI_EEESC_SE_Li256ELb0ELb1ELb0ELb0EEENS1_19SingleTileSchedulerILb0ELb0ELb1ELi128EEEEEEEEEvNT_6ParamsE)
        .other          _ZN7cutlass13device_kernelIN5flash19enable_sm80_to_sm89INS1_16FlashAttnFwdSm80INS1_25CollectiveMainloopFwdSm80ILi8ELi1ELb0EN4cute5tupleIJNS5_1CILi128EEENS7_ILi64EEENS7_ILi192EEEEEELi192ENS_10bfloat16_tEfNS_4arch4Sm80ELb0ELb1ELb1ELb0ELb0ELb0ELb1ELb0EEENS1_21CollectiveEpilogueFwdINS6_IJS8_SA_S9_EEENS6_IJNS7_ILi1EEESI_SI_EEESC_SE_Li256ELb0ELb1ELb0ELb0EEENS1_19SingleTileSchedulerILb0ELb0ELb1ELi128EEEEEEEEEvNT_6ParamsE,@"STO_CUDA_ENTRY STV_DEFAULT"
_ZN7cutlass13device_kernelIN5flash19enable_sm80_to_sm89INS1_16FlashAttnFwdSm80INS1_25CollectiveMainloopFwdSm80ILi8ELi1ELb0EN4cute5tupleIJNS5_1CILi128EEENS7_ILi64EEENS7_ILi192EEEEEELi192ENS_10bfloat16_tEfNS_4arch4Sm80ELb0ELb1ELb1ELb0ELb0ELb0ELb1ELb0EEENS1_21CollectiveEpilogueFwdINS6_IJS8_SA_S9_EEENS6_IJNS7_ILi1EEESI_SI_EEESC_SE_Li256ELb0ELb1ELb0ELb0EEENS1_19SingleTileSchedulerILb0ELb0ELb1ELi128EEEEEEEEEvNT_6ParamsE:
[----:B------:R-:W-:Y:S01]  /*0000*/  LDC R1, c[0x0][0x28] ;  /* 0x00000a00ff017b82 */ /* 0x000fe20000000800 */
[----:B------:R-:W-:Y:S05]  /*0010*/  EXIT ;  /* 0x000000000000794d */ /* 0x000fea0003800000 */
.L_x_3:
        /* <DEDUP_REMOVED lines=14> */
.L_x_21:


//--------------------- .text._ZN7cutlass13device_kernelIN5flash19enable_sm80_to_sm89INS1_16FlashAttnFwdSm80INS1_25CollectiveMainloopFwdSm80ILi8ELi1ELb0EN4cute5tupleIJNS5_1CILi128EEENS7_ILi64EEENS7_ILi192EEEEEELi192ENS_10bfloat16_tEfNS_4arch4Sm80ELb0ELb1ELb1ELb1ELb0ELb0ELb1ELb0EEENS1_21CollectiveEpilogueFwdINS6_IJS8_SA_S9_EEENS6_IJNS7_ILi1EEESI_SI_EEESC_SE_Li256ELb1ELb1ELb0ELb0EEENS1_19SingleTileSchedulerILb1ELb0ELb1ELi128EEEEEEEEEvNT_6ParamsE --------------------------
	.section	.text._ZN7cutlass13device_kernelIN5flash19enable_sm80_to_sm89INS1_16FlashAttnFwdSm80INS1_25CollectiveMainloopFwdSm80ILi8ELi1ELb0EN4cute5tupleIJNS5_1CILi128EEENS7_ILi64EEENS7_ILi192EEEEEELi192ENS_10bfloat16_tEfNS_4arch4Sm80ELb0ELb1ELb1ELb1ELb0ELb0ELb1ELb0EEENS1_21CollectiveEpilogueFwdINS6_IJS8_SA_S9_EEENS6_IJNS7_ILi1EEESI_SI_EEESC_SE_Li256ELb1ELb1ELb0ELb0EEENS1_19SingleTileSchedulerILb1ELb0ELb1ELi128EEEEEEEEEvNT_6ParamsE,"ax",@progbits
	.align	128
.text._ZN7cutlass13device_kernelIN5flash19enable_sm80_to_sm89INS1_16FlashAttnFwdSm80INS1_25CollectiveMainloopFwdSm80ILi8ELi1ELb0EN4cute5tupleIJNS5_1CILi128EEENS7_ILi64EEENS7_ILi192EEEEEELi192ENS_10bfloat16_tEfNS_4arch4Sm80ELb0ELb1ELb1ELb1ELb0ELb0ELb1ELb0EEENS1_21CollectiveEpilogueFwdINS6_IJS8_SA_S9_EEENS6_IJNS7_ILi1EEESI_SI_EEESC_SE_Li256ELb1ELb1ELb0ELb0EEENS1_19SingleTileSchedulerILb1ELb0ELb1ELi128EEEEEEEEEvNT_6ParamsE:
        .type           _ZN7cutlass13device_kernelIN5flash19enable_sm80_to_sm89INS1_16FlashAttnFwdSm80INS1_25CollectiveMainloopFwdSm80ILi8ELi1ELb0EN4cute5tupleIJNS5_1CILi128EEENS7_ILi64EEENS7_ILi192EEEEEELi192ENS_10bfloat16_tEfNS_4arch4Sm80ELb0ELb1ELb1ELb1ELb0ELb0ELb1ELb0EEENS1_21CollectiveEpilogueFwdINS6_IJS8_SA_S9_EEENS6_IJNS7_ILi1EEESI_SI_EEESC_SE_Li256ELb1ELb1ELb0ELb0EEENS1_19SingleTileSchedulerILb1ELb0ELb1ELi128EEEEEEEEEvNT_6ParamsE,@function
        .size           _ZN7cutlass13device_kernelIN5flash19enable_sm80_to_sm89INS1_16FlashAttnFwdSm80INS1_25CollectiveMainloopFwdSm80ILi8ELi1ELb0EN4cute5tupleIJNS5_1CILi128EEENS7_ILi64EEENS7_ILi192EEEEEELi192ENS_10bfloat16_tEfNS_4arch4Sm80ELb0ELb1ELb1ELb1ELb0ELb0ELb1ELb0EEENS1_21CollectiveEpilogueFwdINS6_IJS8_SA_S9_EEENS6_IJNS7_ILi1EEESI_SI_EEESC_SE_Li256ELb1ELb1ELb0ELb0EEENS1_19SingleTileSchedulerILb1ELb0ELb1ELi128EEEEEEEEEvNT_6ParamsE,(.L_x_22 - _ZN7cutlass13device_kernelIN5flash19enable_sm80_to_sm89INS1_16FlashAttnFwdSm80INS1_25CollectiveMainloopFwdSm80ILi8ELi1ELb0EN4cute5tupleIJNS5_1CILi128EEENS7_ILi64EEENS7_ILi192EEEEEELi192ENS_10bfloat16_tEfNS_4arch4Sm80ELb0ELb1ELb1ELb1ELb0ELb0ELb1ELb0EEENS1_21CollectiveEpilogueFwdINS6_IJS8_SA_S9_EEENS6_IJNS7_ILi1EEESI_SI_EEESC_SE_Li256ELb1ELb1ELb0ELb0EEENS1_19SingleTileSchedulerILb1ELb0ELb1ELi128EEEEEEEEEvNT_6ParamsE)
        .other          _ZN7cutlass13device_kernelIN5flash19enable_sm80_to_sm89INS1_16FlashAttnFwdSm80INS1_25CollectiveMainloopFwdSm80ILi8ELi1ELb0EN4cute5tupleIJNS5_1CILi128EEENS7_ILi64EEENS7_ILi192EEEEEELi192ENS_10bfloat16_tEfNS_4arch4Sm80ELb0ELb1ELb1ELb1ELb0ELb0ELb1ELb0EEENS1_21CollectiveEpilogueFwdINS6_IJS8_SA_S9_EEENS6_IJNS7_ILi1EEESI_SI_EEESC_SE_Li256ELb1ELb1ELb0ELb0EEENS1_19SingleTileSchedulerILb1ELb0ELb1ELi128EEEEEEEEEvNT_6ParamsE,@"STO_CUDA_ENTRY STV_DEFAULT"
_ZN7cutlass13device_kernelIN5flash19enable_sm80_to_sm89INS1_16FlashAttnFwdSm80INS1_25CollectiveMainloopFwdSm80ILi8ELi1ELb0EN4cute5tupleIJNS5_1CILi128EEENS7_ILi64EEENS7_ILi192EEEEEELi192ENS_10bfloat16_tEfNS_4arch4Sm80ELb0ELb1ELb1ELb1ELb0ELb0ELb1ELb0EEENS1_21CollectiveEpilogueFwdINS6_IJS8_SA_S9_EEENS6_IJNS7_ILi1EEESI_SI_EEESC_SE_Li256ELb1ELb1ELb0ELb0EEENS1_19SingleTileSchedulerILb1ELb0ELb1ELi128EEEEEEEEEvNT_6ParamsE:
[----:B------:R-:W-:Y:S01]  /*0000*/  LDC R1, c[0x0][0x28] ;  /* 0x00000a00ff017b82 */ /* 0x000fe20000000800 */
[----:B------:R-:W-:Y:S05]  /*0010*/  EXIT ;  /* 0x000000000000794d */ /* 0x000fea0003800000 */
.L_x_4:
        /* <DEDUP_REMOVED lines=14> */
.L_x_22:


//--------------------- .text._ZN7cutlass13device_kernelIN5flash19enable_sm80_to_sm89INS1_16FlashAttnFwdSm80INS1_25CollectiveMainloopFwdSm80ILi8ELi1ELb0EN4cute5tupleIJNS5_1CILi128EEENS7_ILi64EEENS7_ILi192EEEEEELi192ENS_10bfloat16_tEfNS_4arch4Sm80ELb0ELb1ELb1ELb1ELb0ELb1ELb1ELb0EEENS1_21CollectiveEpilogueFwdINS6_IJS8_SA_S9_EEENS6_IJNS7_ILi1EEESI_SI_EEESC_SE_Li256ELb1ELb1ELb0ELb0EEENS1_19SingleTileSchedulerILb1ELb0ELb1ELi128EEEEEEEEEvNT_6ParamsE --------------------------
	.section	.text._ZN7cutlass13device_kernelIN5flash19enable_sm80_to_sm89INS1_16FlashAttnFwdSm80INS1_25CollectiveMainloopFwdSm80ILi8ELi1ELb0EN4cute5tupleIJNS5_1CILi128EEENS7_ILi64EEENS7_ILi192EEEEEELi192ENS_10bfloat16_tEfNS_4arch4Sm80ELb0ELb1ELb1ELb1ELb0ELb1ELb1ELb0EEENS1_21CollectiveEpilogueFwdINS6_IJS8_SA_S9_EEENS6_IJNS7_ILi1EEESI_SI_EEESC_SE_Li256ELb1ELb1ELb0ELb0EEENS1_19SingleTileSchedulerILb1ELb0ELb1ELi128EEEEEEEEEvNT_6ParamsE,"ax",@progbits
	.align	128
.text._ZN7cutlass13device_kernelIN5flash19enable_sm80_to_sm89INS1_16FlashAttnFwdSm80INS1_25CollectiveMainloopFwdSm80ILi8ELi1ELb0EN4cute5tupleIJNS5_1CILi128EEENS7_ILi64EEENS7_ILi192EEEEEELi192ENS_10bfloat16_tEfNS_4arch4Sm80ELb0ELb1ELb1ELb1ELb0ELb1ELb1ELb0EEENS1_21CollectiveEpilogueFwdINS6_IJS8_SA_S9_EEENS6_IJNS7_ILi1EEESI_SI_EEESC_SE_Li256ELb1ELb1ELb0ELb0EEENS1_19SingleTileSchedulerILb1ELb0ELb1ELi128EEEEEEEEEvNT_6ParamsE:
        .type           _ZN7cutlass13device_kernelIN5flash19enable_sm80_to_sm89INS1_16FlashAttnFwdSm80INS1_25CollectiveMainloopFwdSm80ILi8ELi1ELb0EN4cute5tupleIJNS5_1CILi128EEENS7_ILi64EEENS7_ILi192EEEEEELi192ENS_10bfloat16_tEfNS_4arch4Sm80ELb0ELb1ELb1ELb1ELb0ELb1ELb1ELb0EEENS1_21CollectiveEpilogueFwdINS6_IJS8_SA_S9_EEENS6_IJNS7_ILi1EEESI_SI_EEESC_SE_Li256ELb1ELb1ELb0ELb0EEENS1_19SingleTileSchedulerILb1ELb0ELb1ELi128EEEEEEEEEvNT_6ParamsE,@function
        .size           _ZN7cutlass13device_kernelIN5flash19enable_sm80_to_sm89INS1_16FlashAttnFwdSm80INS1_25CollectiveMainloopFwdSm80ILi8ELi1ELb0EN4cute5tupleIJNS5_1CILi128EEENS7_ILi64EEENS7_ILi192EEEEEELi192ENS_10bfloat16_tEfNS_4arch4Sm80ELb0ELb1ELb1ELb1ELb0ELb1ELb1ELb0EEENS1_21CollectiveEpilogueFwdINS6_IJS8_SA_S9_EEENS6_IJNS7_ILi1EEESI_SI_EEESC_SE_Li256ELb1ELb1ELb0ELb0EEENS1_19SingleTileSchedulerILb1ELb0ELb1ELi128EEEEEEEEEvNT_6ParamsE,(.L_x_23 - _ZN7cutlass13device_kernelIN5flash19enable_sm80_to_sm89INS1_16FlashAttnFwdSm80INS1_25CollectiveMainloopFwdSm80ILi8ELi1ELb0EN4cute5tupleIJNS5_1CILi128EEENS7_ILi64EEENS7_ILi192EEEEEELi192ENS_10bfloat16_tEfNS_4arch4Sm80ELb0ELb1ELb1ELb1ELb0ELb1ELb1ELb0EEENS1_21CollectiveEpilogueFwdINS6_IJS8_SA_S9_EEENS6_IJNS7_ILi1EEESI_SI_EEESC_SE_Li256ELb1ELb1ELb0ELb0EEENS1_19SingleTileSchedulerILb1ELb0ELb1ELi128EEEEEEEEEvNT_6ParamsE)
        .other          _ZN7cutlass13device_kernelIN5flash19enable_sm80_to_sm89INS1_16FlashAttnFwdSm80INS1_25CollectiveMainloopFwdSm80ILi8ELi1ELb0EN4cute5tupleIJNS5_1CILi128EEENS7_ILi64EEENS7_ILi192EEEEEELi192ENS_10bfloat16_tEfNS_4arch4Sm80ELb0ELb1ELb1ELb1ELb0ELb1ELb1ELb0EEENS1_21CollectiveEpilogueFwdINS6_IJS8_SA_S9_EEENS6_IJNS7_ILi1EEESI_SI_EEESC_SE_Li256ELb1ELb1ELb0ELb0EEENS1_19SingleTileSchedulerILb1ELb0ELb1ELi128EEEEEEEEEvNT_6ParamsE,@"STO_CUDA_ENTRY STV_DEFAULT"
_ZN7cutlass13device_kernelIN5flash19enable_sm80_to_sm89INS1_16FlashAttnFwdSm80INS1_25CollectiveMainloopFwdSm80ILi8ELi1ELb0EN4cute5tupleIJNS5_1CILi128EEENS7_ILi64EEENS7_ILi192EEEEEELi192ENS_10bfloat16_tEfNS_4arch4Sm80ELb0ELb1ELb1ELb1ELb0ELb1ELb1ELb0EEENS1_21CollectiveEpilogueFwdINS6_IJS8_SA_S9_EEENS6_IJNS7_ILi1EEESI_SI_EEESC_SE_Li256ELb1ELb1ELb0ELb0EEENS1_19SingleTileSchedulerILb1ELb0ELb1ELi128EEEEEEEEEvNT_6ParamsE:
[----:B------:R-:W-:Y:S01]  /*0000*/  LDC R1, c[0x0][0x28] ;  /* 0x00000a00ff017b82 */ /* 0x000fe20000000800 */
[----:B------:R-:W-:Y:S05]  /*0010*/  EXIT ;  /* 0x000000000000794d */ /* 0x000fea0003800000 */
.L_x_5:
        /* <DEDUP_REMOVED lines=14> */
.L_x_23:


//--------------------- .text._ZN7cutlass13device_kernelIN5flash19enable_sm80_to_sm89INS1_16FlashAttnFwdSm80INS1_25CollectiveMainloopFwdSm80ILi8ELi1ELb1EN4cute5tupleIJNS5_1CILi128EEENS7_ILi96EEENS7_ILi192EEEEEELi192ENS_10bfloat16_tEfNS_4arch4Sm80ELb1ELb0ELb1ELb0ELb0ELb0ELb1ELb0EEENS1_21CollectiveEpilogueFwdINS6_IJS8_SA_S9_EEENS6_IJNS7_ILi1EEESI_SI_EEESC_SE_Li256ELb0ELb1ELb0ELb0EEENS1_30DynamicPersistentTileSchedulerILi256ELi256ELb0ELb1ELb0EEEEEEEEEvNT_6ParamsE --------------------------
	.section	.text._ZN7cutlass13device_kernelIN5flash19enable_sm80_to_sm89INS1_16FlashAttnFwdSm80INS1_25CollectiveMainloopFwdSm80ILi8ELi1ELb1EN4cute5tupleIJNS5_1CILi128EEENS7_ILi96EEENS7_ILi192EEEEEELi192ENS_10bfloat16_tEfNS_4arch4Sm80ELb1ELb0ELb1ELb0ELb0ELb0ELb1ELb0EEENS1_21CollectiveEpilogueFwdINS6_IJS8_SA_S9_EEENS6_IJNS7_ILi1EEESI_SI_EEESC_SE_Li256ELb0ELb1ELb0ELb0EEENS1_30DynamicPersistentTileSchedulerILi256ELi256ELb0ELb1ELb0EEEEEEEEEvNT_6ParamsE,"ax",@progbits
	.align	128
.text._ZN7cutlass13device_kernelIN5flash19enable_sm80_to_sm89INS1_16FlashAttnFwdSm80INS1_25CollectiveMainloopFwdSm80ILi8ELi1ELb1EN4cute5tupleIJNS5_1CILi128EEENS7_ILi96EEENS7_ILi192EEEEEELi192ENS_10bfloat16_tEfNS_4arch4Sm80ELb1ELb0ELb1ELb0ELb0ELb0ELb1ELb0EEENS1_21CollectiveEpilogueFwdINS6_IJS8_SA_S9_EEENS6_IJNS7_ILi1EEESI_SI_EEESC_SE_Li256ELb0ELb1ELb0ELb0EEENS1_30DynamicPersistentTileSchedulerILi256ELi256ELb0ELb1ELb0EEEEEEEEEvNT_6ParamsE:
        .type           _ZN7cutlass13device_kernelIN5flash19enable_sm80_to_sm89INS1_16FlashAttnFwdSm80INS1_25CollectiveMainloopFwdSm80ILi8ELi1ELb1EN4cute5tupleIJNS5_1CILi128EEENS7_ILi96EEENS7_ILi192EEEEEELi192ENS_10bfloat16_tEfNS_4arch4Sm80ELb1ELb0ELb1ELb0ELb0ELb0ELb1ELb0EEENS1_21CollectiveEpilogueFwdINS6_IJS8_SA_S9_EEENS6_IJNS7_ILi1EEESI_SI_EEESC_SE_Li256ELb0ELb1ELb0ELb0EEENS1_30DynamicPersistentTileSchedulerILi256ELi256ELb0ELb1ELb0EEEEEEEEEvNT_6ParamsE,@function
        .size           _ZN7cutlass13device_kernelIN5flash19enable_sm80_to_sm89INS1_16FlashAttnFwdSm80INS1_25CollectiveMainloopFwdSm80ILi8ELi1ELb1EN4cute5tupleIJNS5_1CILi128EEENS7_ILi96EEENS7_ILi192EEEEEELi192ENS_10bfloat16_tEfNS_4arch4Sm80ELb1ELb0ELb1ELb0ELb0ELb0ELb1ELb0EEENS1_21CollectiveEpilogueFwdINS6_IJS8_SA_S9_EEENS6_IJNS7_ILi1EEESI_SI_EEESC_SE_Li256ELb0ELb1ELb0ELb0EEENS1_30DynamicPersistentTileSchedulerILi256ELi256ELb0ELb1ELb0EEEEEEEEEvNT_6ParamsE,(.L_x_24 - _ZN7cutlass13device_kernelIN5flash19enable_sm80_to_sm89INS1_16FlashAttnFwdSm80INS1_25CollectiveMainloopFwdSm80ILi8ELi1ELb1EN4cute5tupleIJNS5_1CILi128EEENS7_ILi96EEENS7_ILi192EEEEEELi192ENS_10bfloat16_tEfNS_4arch4Sm80ELb1ELb0ELb1ELb0ELb0ELb0ELb1ELb0EEENS1_21CollectiveEpilogueFwdINS6_IJS8_SA_S9_EEENS6_IJNS7_ILi1EEESI_SI_EEESC_SE_Li256ELb0ELb1ELb0ELb0EEENS1_30DynamicPersistentTileSchedulerILi256ELi256ELb0ELb1ELb0EEEEEEEEEvNT_6ParamsE)
        .other          _ZN7cutlass13device_kernelIN5flash19enable_sm80_to_sm89INS1_16FlashAttnFwdSm80INS1_25CollectiveMainloopFwdSm80ILi8ELi1ELb1EN4cute5tupleIJNS5_1CILi128EEENS7_ILi96EEENS7_ILi192EEEEEELi192ENS_10bfloat16_tEfNS_4arch4Sm80ELb1ELb0ELb1ELb0ELb0ELb0ELb1ELb0EEENS1_21CollectiveEpilogueFwdINS6_IJS8_SA_S9_EEENS6_IJNS7_ILi1EEESI_SI_EEESC_SE_Li256ELb0ELb1ELb0ELb0EEENS1_30DynamicPersistentTileSchedulerILi256ELi256ELb0ELb1ELb0EEEEEEEEEvNT_6ParamsE,@"STO_CUDA_ENTRY STV_DEFAULT"
_ZN7cutlass13device_kernelIN5flash19enable_sm80_to_sm89INS1_16FlashAttnFwdSm80INS1_25CollectiveMainloopFwdSm80ILi8ELi1ELb1EN4cute5tupleIJNS5_1CILi128EEENS7_ILi96EEENS7_ILi192EEEEEELi192ENS_10bfloat16_tEfNS_4arch4Sm80ELb1ELb0ELb1ELb0ELb0ELb0ELb1ELb0EEENS1_21CollectiveEpilogueFwdINS6_IJS8_SA_S9_EEENS6_IJNS7_ILi1EEESI_SI_EEESC_SE_Li256ELb0ELb1ELb0ELb0EEENS1_30DynamicPersistentTileSchedulerILi256ELi256ELb0ELb1ELb0EEEEEEEEEvNT_6ParamsE:
[----:B------:R-:W-:Y:S01]  /*0000*/  LDC R1, c[0x0][0x28] ;  /* 0x00000a00ff017b82 */ /* 0x000fe20000000800 */
[----:B------:R-:W-:Y:S05]  /*0010*/  EXIT ;  /* 0x000000000000794d */ /* 0x000fea0003800000 */
.L_x_6:
        /* <DEDUP_REMOVED lines=14> */
.L_x_24:


//--------------------- .text._ZN7cutlass13device_kernelIN5flash19enable_sm80_to_sm89INS1_16FlashAttnFwdSm80INS1_25CollectiveMainloopFwdSm80ILi8ELi1ELb1EN4cute5tupleIJNS5_1CILi128EEENS7_ILi96EEENS7_ILi192EEEEEELi192ENS_10bfloat16_tEfNS_4arch4Sm80ELb1ELb0ELb1ELb1ELb0ELb0ELb1ELb0EEENS1_21CollectiveEpilogueFwdINS6_IJS8_SA_S9_EEENS6_IJNS7_ILi1EEESI_SI_EEESC_SE_Li256ELb1ELb1ELb0ELb0EEENS1_19SingleTileSchedulerILb1ELb0ELb1ELi128EEEEEEEEEvNT_6ParamsE --------------------------
	.section	.text._ZN7cutlass13device_kernelIN5flash19enable_sm80_to_sm89INS1_16FlashAttnFwdSm80INS1_25CollectiveMainloopFwdSm80ILi8ELi1ELb1EN4cute5tupleIJNS5_1CILi128EEENS7_ILi96EEENS7_ILi192EEEEEELi192ENS_10bfloat16_tEfNS_4arch4Sm80ELb1ELb0ELb1ELb1ELb0ELb0ELb1ELb0EEENS1_21CollectiveEpilogueFwdINS6_IJS8_SA_S9_EEENS6_IJNS7_ILi1EEESI_SI_EEESC_SE_Li256ELb1ELb1ELb0ELb0EEENS1_19SingleTileSchedulerILb1ELb0ELb1ELi128EEEEEEEEEvNT_6ParamsE,"ax",@progbits
	.align	128
.text._ZN7cutlass13device_kernelIN5flash19enable_sm80_to_sm89INS1_16FlashAttnFwdSm80INS1_25CollectiveMainloopFwdSm80ILi8ELi1ELb1EN4cute5tupleIJNS5_1CILi128EEENS7_ILi96EEENS7_ILi192EEEEEELi192ENS_10bfloat16_tEfNS_4arch4Sm80ELb1ELb0ELb1ELb1ELb0ELb0ELb1ELb0EEENS1_21CollectiveEpilogueFwdINS6_IJS8_SA_S9_EEENS6_IJNS7_ILi1EEESI_SI_EEESC_SE_Li256ELb1ELb1ELb0ELb0EEENS1_19SingleTileSchedulerILb1ELb0ELb1ELi128EEEEEEEEEvNT_6ParamsE:
        .type           _ZN7cutlass13device_kernelIN5flash19enable_sm80_to_sm89INS1_16FlashAttnFwdSm80INS1_25CollectiveMainloopFwdSm80ILi8ELi1ELb1EN4cute5tupleIJNS5_1CILi128EEENS7_ILi96EEENS7_ILi192EEEEEELi192ENS_10bfloat16_tEfNS_4arch4Sm80ELb1ELb0ELb1ELb1ELb0ELb0ELb1ELb0EEENS1_21CollectiveEpilogueFwdINS6_IJS8_SA_S9_EEENS6_IJNS7_ILi1EEESI_SI_EEESC_SE_Li256ELb1ELb1ELb0ELb0EEENS1_19SingleTileSchedulerILb1ELb0ELb1ELi128EEEEEEEEEvNT_6ParamsE,@function
        .size           _ZN7cutlass13device_kernelIN5flash19enable_sm80_to_sm89INS1_16FlashAttnFwdSm80INS1_25CollectiveMainloopFwdSm80ILi8ELi1ELb1EN4cute5tupleIJNS5_1CILi128EEENS7_ILi96EEENS7_ILi192EEEEEELi192ENS_10bfloat16_tEfNS_4arch4Sm80ELb1ELb0ELb1ELb1ELb0ELb0ELb1ELb0EEENS1_21CollectiveEpilogueFwdINS6_IJS8_SA_S9_EEENS6_IJNS7_ILi1EEESI_SI_EEESC_SE_Li256ELb1ELb1ELb0ELb0EEENS1_19SingleTileSchedulerILb1ELb0ELb1ELi128EEEEEEEEEvNT_6ParamsE,(.L_x_25 - _ZN7cutlass13device_kernelIN5flash19enable_sm80_to_sm89INS1_16FlashAttnFwdSm80INS1_25CollectiveMainloopFwdSm80ILi8ELi1ELb1EN4cute5tupleIJNS5_1CILi128EEENS7_ILi96EEENS7_ILi192EEEEEELi192ENS_10bfloat16_tEfNS_4arch4Sm80ELb1ELb0ELb1ELb1ELb0ELb0ELb1ELb0EEENS1_21CollectiveEpilogueFwdINS6_IJS8_SA_S9_EEENS6_IJNS7_ILi1EEESI_SI_EEESC_SE_Li256ELb1ELb1ELb0ELb0EEENS1_19SingleTileSchedulerILb1ELb0ELb1ELi128EEEEEEEEEvNT_6ParamsE)
        .other          _ZN7cutlass13device_kernelIN5flash19enable_sm80_to_sm89INS1_16FlashAttnFwdSm80INS1_25CollectiveMainloopFwdSm80ILi8ELi1ELb1EN4cute5tupleIJNS5_1CILi128EEENS7_ILi96EEENS7_ILi192EEEEEELi192ENS_10bfloat16_tEfNS_4arch4Sm80ELb1ELb0ELb1ELb1ELb0ELb0ELb1ELb0EEENS1_21CollectiveEpilogueFwdINS6_IJS8_SA_S9_EEENS6_IJNS7_ILi1EEESI_SI_EEESC_SE_Li256ELb1ELb1ELb0ELb0EEENS1_19SingleTileSchedulerILb1ELb0ELb1ELi128EEEEEEEEEvNT_6ParamsE,@"STO_CUDA_ENTRY STV_DEFAULT"
_ZN7cutlass13device_kernelIN5flash19enable_sm80_to_sm89INS1_16FlashAttnFwdSm80INS1_25CollectiveMainloopFwdSm80ILi8ELi1ELb1EN4cute5tupleIJNS5_1CILi128EEENS7_ILi96EEENS7_ILi192EEEEEELi192ENS_10bfloat16_tEfNS_4arch4Sm80ELb1ELb0ELb1ELb1ELb0ELb0ELb1ELb0EEENS1_21CollectiveEpilogueFwdINS6_IJS8_SA_S9_EEENS6_IJNS7_ILi1EEESI_SI_EEESC_SE_Li256ELb1ELb1ELb0ELb0EEENS1_19SingleTileSchedulerILb1ELb0ELb1ELi128EEEEEEEEEvNT_6ParamsE:
[----:B------:R-:W-:Y:S01]  /*0000*/  LDC R1, c[0x0][0x28] ;  /* 0x00000a00ff017b82 */ /* 0x000fe20000000800 */
[----:B------:R-:W-:Y:S05]  /*0010*/  EXIT ;  /* 0x000000000000794d */ /* 0x000fea0003800000 */
.L_x_7:
        /* <DEDUP_REMOVED lines=14> */
.L_x_25:


//--------------------- .text._ZN7cutlass13device_kernelIN5flash19enable_sm80_to_sm89INS1_16FlashAttnFwdSm80INS1_25CollectiveMainloopFwdSm80ILi8ELi1ELb0EN4cute5tupleIJNS5_1CILi128EEENS7_ILi64EEENS7_ILi192EEEEEELi192ENS_10bfloat16_tEfNS_4arch4Sm80ELb1ELb0ELb1ELb1ELb0ELb1ELb1ELb0EEENS1_21CollectiveEpilogueFwdINS6_IJS8_SA_S9_EEENS6_IJNS7_ILi1EEESI_SI_EEESC_SE_Li256ELb1ELb1ELb0ELb0EEENS1_19SingleTileSchedulerILb1ELb0ELb1ELi128EEEEEEEEEvNT_6ParamsE --------------------------
	.section	.text._ZN7cutlass13device_kernelIN5flash19enable_sm80_to_sm89INS1_16FlashAttnFwdSm80INS1_25CollectiveMainloopFwdSm80ILi8ELi1ELb0EN4cute5tupleIJNS5_1CILi128EEENS7_ILi64EEENS7_ILi192EEEEEELi192ENS_10bfloat16_tEfNS_4arch4Sm80ELb1ELb0ELb1ELb1ELb0ELb1ELb1ELb0EEENS1_21CollectiveEpilogueFwdINS6_IJS8_SA_S9_EEENS6_IJNS7_ILi1EEESI_SI_EEESC_SE_Li256ELb1ELb1ELb0ELb0EEENS1_19SingleTileSchedulerILb1ELb0ELb1ELi128EEEEEEEEEvNT_6ParamsE,"ax",@progbits
	.align	128
.text._ZN7cutlass13device_kernelIN5flash19enable_sm80_to_sm89INS1_16FlashAttnFwdSm80INS1_25CollectiveMainloopFwdSm80ILi8ELi1ELb0EN4cute5tupleIJNS5_1CILi128EEENS7_ILi64EEENS7_ILi192EEEEEELi192ENS_10bfloat16_tEfNS_4arch4Sm80ELb1ELb0ELb1ELb1ELb0ELb1ELb1ELb0EEENS1_21CollectiveEpilogueFwdINS6_IJS8_SA_S9_EEENS6_IJNS7_ILi1EEESI_SI_EEESC_SE_Li256ELb1ELb1ELb0ELb0EEENS1_19SingleTileSchedulerILb1ELb0ELb1ELi128EEEEEEEEEvNT_6ParamsE:
        .type           _ZN7cutlass13device_kernelIN5flash19enable_sm80_to_sm89INS1_16FlashAttnFwdSm80INS1_25CollectiveMainloopFwdSm80ILi8ELi1ELb0EN4cute5tupleIJNS5_1CILi128EEENS7_ILi64EEENS7_ILi192EEEEEELi192ENS_10bfloat16_tEfNS_4arch4Sm80ELb1ELb0ELb1ELb1ELb0ELb1ELb1ELb0EEENS1_21CollectiveEpilogueFwdINS6_IJS8_SA_S9_EEENS6_IJNS7_ILi1EEESI_SI_EEESC_SE_Li256ELb1ELb1ELb0ELb0EEENS1_19SingleTileSchedulerILb1ELb0ELb1ELi128EEEEEEEEEvNT_6ParamsE,@function
        .size           _ZN7cutlass13device_kernelIN5flash19enable_sm80_to_sm89INS1_16FlashAttnFwdSm80INS1_25CollectiveMainloopFwdSm80ILi8ELi1ELb0EN4cute5tupleIJNS5_1CILi128EEENS7_ILi64EEENS7_ILi192EEEEEELi192ENS_10bfloat16_tEfNS_4arch4Sm80ELb1ELb0ELb1ELb1ELb0ELb1ELb1ELb0EEENS1_21CollectiveEpilogueFwdINS6_IJS8_SA_S9_EEENS6_IJNS7_ILi1EEESI_SI_EEESC_SE_Li256ELb1ELb1ELb0ELb0EEENS1_19SingleTileSchedulerILb1ELb0ELb1ELi128EEEEEEEEEvNT_6ParamsE,(.L_x_26 - _ZN7cutlass13device_kernelIN5flash19enable_sm80_to_sm89INS1_16FlashAttnFwdSm80INS1_25CollectiveMainloopFwdSm80ILi8ELi1ELb0EN4cute5tupleIJNS5_1CILi128EEENS7_ILi64EEENS7_ILi192EEEEEELi192ENS_10bfloat16_tEfNS_4arch4Sm80ELb1ELb0ELb1ELb1ELb0ELb1ELb1ELb0EEENS1_21CollectiveEpilogueFwdINS6_IJS8_SA_S9_EEENS6_IJNS7_ILi1EEESI_SI_EEESC_SE_Li256ELb1ELb1ELb0ELb0EEENS1_19SingleTileSchedulerILb1ELb0ELb1ELi128EEEEEEEEEvNT_6ParamsE)
        .other          _ZN7cutlass13device_kernelIN5flash19enable_sm80_to_sm89INS1_16FlashAttnFwdSm80INS1_25CollectiveMainloopFwdSm80ILi8ELi1ELb0EN4cute5tupleIJNS5_1CILi128EEENS7_ILi64EEENS7_ILi192EEEEEELi192ENS_10bfloat16_tEfNS_4arch4Sm80ELb1ELb0ELb1ELb1ELb0ELb1ELb1ELb0EEENS1_21CollectiveEpilogueFwdINS6_IJS8_SA_S9_EEENS6_IJNS7_ILi1EEESI_SI_EEESC_SE_Li256ELb1ELb1ELb0ELb0EEENS1_19SingleTileSchedulerILb1ELb0ELb1ELi128EEEEEEEEEvNT_6ParamsE,@"STO_CUDA_ENTRY STV_DEFAULT"
_ZN7cutlass13device_kernelIN5flash19enable_sm80_to_sm89INS1_16FlashAttnFwdSm80INS1_25CollectiveMainloopFwdSm80ILi8ELi1ELb0EN4cute5tupleIJNS5_1CILi128EEENS7_ILi64EEENS7_ILi192EEEEEELi192ENS_10bfloat16_tEfNS_4arch4Sm80ELb1ELb0ELb1ELb1ELb0ELb1ELb1ELb0EEENS1_21CollectiveEpilogueFwdINS6_IJS8_SA_S9_EEENS6_IJNS7_ILi1EEESI_SI_EEESC_SE_Li256ELb1ELb1ELb0ELb0EEENS1_19SingleTileSchedulerILb1ELb0ELb1ELi128EEEEEEEEEvNT_6ParamsE:
[----:B------:R-:W-:Y:S01]  /*0000*/  LDC R1, c[0x0][0x28] ;  /* 0x00000a00ff017b82 */ /* 0x000fe20000000800 */
[----:B------:R-:W-:Y:S05]  /*0010*/  EXIT ;  /* 0x000000000000794d */ /* 0x000fea0003800000 */
.L_x_8:
        /* <DEDUP_REMOVED lines=14> */
.L_x_26:


//--------------------- .text._ZN7cutlass13device_kernelIN5flash19enable_sm80_to_sm89INS1_16FlashAttnFwdSm80INS1_25CollectiveMainloopFwdSm80ILi8ELi2ELb1EN4cute5tupleIJNS5_1CILi128EEENS7_ILi96EEENS7_ILi192EEEEEELi192ENS_10bfloat16_tEfNS_4arch4Sm80ELb0ELb0ELb1ELb0ELb0ELb0ELb1ELb0EEENS1_21CollectiveEpilogueFwdINS6_IJS8_SA_S9_EEENS6_IJNS7_ILi1EEESI_SI_EEESC_SE_Li256ELb0ELb1ELb0ELb0EEENS1_19SingleTileSchedulerILb0ELb0ELb1ELi128EEEEEEEEEvNT_6ParamsE --------------------------
	.section	.text._ZN7cutlass13device_kernelIN5flash19enable_sm80_to_sm89INS1_16FlashAttnFwdSm80INS1_25CollectiveMainloopFwdSm80ILi8ELi2ELb1EN4cute5tupleIJNS5_1CILi128EEENS7_ILi96EEENS7_ILi192EEEEEELi192ENS_10bfloat16_tEfNS_4arch4Sm80ELb0ELb0ELb1ELb0ELb0ELb0ELb1ELb0EEENS1_21CollectiveEpilogueFwdINS6_IJS8_SA_S9_EEENS6_IJNS7_ILi1EEESI_SI_EEESC_SE_Li256ELb0ELb1ELb0ELb0EEENS1_19SingleTileSchedulerILb0ELb0ELb1ELi128EEEEEEEEEvNT_6ParamsE,"ax",@progbits
	.align	128
.text._ZN7cutlass13device_kernelIN5flash19enable_sm80_to_sm89INS1_16FlashAttnFwdSm80INS1_25CollectiveMainloopFwdSm80ILi8ELi2ELb1EN4cute5tupleIJNS5_1CILi128EEENS7_ILi96EEENS7_ILi192EEEEEELi192ENS_10bfloat16_tEfNS_4arch4Sm80ELb0ELb0ELb1ELb0ELb0ELb0ELb1ELb0EEENS1_21CollectiveEpilogueFwdINS6_IJS8_SA_S9_EEENS6_IJNS7_ILi1EEESI_SI_EEESC_SE_Li256ELb0ELb1ELb0ELb0EEENS1_19SingleTileSchedulerILb0ELb0ELb1ELi128EEEEEEEEEvNT_6ParamsE:
        .type           _ZN7cutlass13device_kernelIN5flash19enable_sm80_to_sm89INS1_16FlashAttnFwdSm80INS1_25CollectiveMainloopFwdSm80ILi8ELi2ELb1EN4cute5tupleIJNS5_1CILi128EEENS7_ILi96EEENS7_ILi192EEEEEELi192ENS_10bfloat16_tEfNS_4arch4Sm80ELb0ELb0ELb1ELb0ELb0ELb0ELb1ELb0EEENS1_21CollectiveEpilogueFwdINS6_IJS8_SA_S9_EEENS6_IJNS7_ILi1EEESI_SI_EEESC_SE_Li256ELb0ELb1ELb0ELb0EEENS1_19SingleTileSchedulerILb0ELb0ELb1ELi128EEEEEEEEEvNT_6ParamsE,@function
        .size           _ZN7cutlass13device_kernelIN5flash19enable_sm80_to_sm89INS1_16FlashAttnFwdSm80INS1_25CollectiveMainloopFwdSm80ILi8ELi2ELb1EN4cute5tupleIJNS5_1CILi128EEENS7_ILi96EEENS7_ILi192EEEEEELi192ENS_10bfloat16_tEfNS_4arch4Sm80ELb0ELb0ELb1ELb0ELb0ELb0ELb1ELb0EEENS1_21CollectiveEpilogueFwdINS6_IJS8_SA_S9_EEENS6_IJNS7_ILi1EEESI_SI_EEESC_SE_Li256ELb0ELb1ELb0ELb0EEENS1_19SingleTileSchedulerILb0ELb0ELb1ELi128EEEEEEEEEvNT_6ParamsE,(.L_x_27 - _ZN7cutlass13device_kernelIN5flash19enable_sm80_to_sm89INS1_16FlashAttnFwdSm80INS1_25CollectiveMainloopFwdSm80ILi8ELi2ELb1EN4cute5tupleIJNS5_1CILi128EEENS7_ILi96EEENS7_ILi192EEEEEELi192ENS_10bfloat16_tEfNS_4arch4Sm80ELb0ELb0ELb1ELb0ELb0ELb0ELb1ELb0EEENS1_21CollectiveEpilogueFwdINS6_IJS8_SA_S9_EEENS6_IJNS7_ILi1EEESI_SI_EEESC_SE_Li256ELb0ELb1ELb0ELb0EEENS1_19SingleTileSchedulerILb0ELb0ELb1ELi128EEEEEEEEEvNT_6ParamsE)
        .other          _ZN7cutlass13device_kernelIN5flash19enable_sm80_to_sm89INS1_16FlashAttnFwdSm80INS1_25CollectiveMainloopFwdSm80ILi8ELi2ELb1EN4cute5tupleIJNS5_1CILi128EEENS7_ILi96EEENS7_ILi192EEEEEELi192ENS_10bfloat16_tEfNS_4arch4Sm80ELb0ELb0ELb1ELb0ELb0ELb0ELb1ELb0EEENS1_21CollectiveEpilogueFwdINS6_IJS8_SA_S9_EEENS6_IJNS7_ILi1EEESI_SI_EEESC_SE_Li256ELb0ELb1ELb0ELb0EEENS1_19SingleTileSchedulerILb0ELb0ELb1ELi128EEEEEEEEEvNT_6ParamsE,@"STO_CUDA_ENTRY STV_DEFAULT"
_ZN7cutlass13device_kernelIN5flash19enable_sm80_to_sm89INS1_16FlashAttnFwdSm80INS1_25CollectiveMainloopFwdSm80ILi8ELi2ELb1EN4cute5tupleIJNS5_1CILi128EEENS7_ILi96EEENS7_ILi192EEEEEELi192ENS_10bfloat16_tEfNS_4arch4Sm80ELb0ELb0ELb1ELb0ELb0ELb0ELb1ELb0EEENS1_21CollectiveEpilogueFwdINS6_IJS8_SA_S9_EEENS6_IJNS7_ILi1EEESI_SI_EEESC_SE_Li256ELb0ELb1ELb0ELb0EEENS1_19SingleTileSchedulerILb0ELb0ELb1ELi128EEEEEEEEEvNT_6ParamsE:
[----:B------:R-:W-:Y:S01]  /*0000*/  LDC R1, c[0x0][0x28] ;  /* 0x00000a00ff017b82 */ /* 0x000fe20000000800 */
[----:B------:R-:W-:Y:S05]  /*0010*/  EXIT ;  /* 0x000000000000794d */ /* 0x000fea0003800000 */
.L_x_9:
        /* <DEDUP_REMOVED lines=14> */
.L_x_27:


//--------------------- .text._ZN7cutlass13device_kernelIN5flash19enable_sm80_to_sm89INS1_16FlashAttnFwdSm80INS1_25CollectiveMainloopFwdSm80ILi8ELi2ELb1EN4cute5tupleIJNS5_1CILi128EEENS7_ILi96EEENS7_ILi192EEEEEELi192ENS_10bfloat16_tEfNS_4arch4Sm80ELb0ELb0ELb1ELb1ELb0ELb0ELb1ELb0EEENS1_21CollectiveEpilogueFwdINS6_IJS8_SA_S9_EEENS6_IJNS7_ILi1EEESI_SI_EEESC_SE_Li256ELb1ELb1ELb0ELb0EEENS1_19SingleTileSchedulerILb1ELb0ELb1ELi128EEEEEEEEEvNT_6ParamsE --------------------------
	.section	.text._ZN7cutlass13device_kernelIN5flash19enable_sm80_to_sm89INS1_16FlashAttnFwdSm80INS1_25CollectiveMainloopFwdSm80ILi8ELi2ELb1EN4cute5tupleIJNS5_1CILi128EEENS7_ILi96EEENS7_ILi192EEEEEELi192ENS_10bfloat16_tEfNS_4arch4Sm80ELb0ELb0ELb1ELb1ELb0ELb0ELb1ELb0EEENS1_21CollectiveEpilogueFwdINS6_IJS8_SA_S9_EEENS6_IJNS7_ILi1EEESI_SI_EEESC_SE_Li256ELb1ELb1ELb0ELb0EEENS1_19SingleTileSchedulerILb1ELb0ELb1ELi128EEEEEEEEEvNT_6ParamsE,"ax",@progbits
	.align	128
.text._ZN7cutlass13device_kernelIN5flash19enable_sm80_to_sm89INS1_16FlashAttnFwdSm80INS1_25CollectiveMainloopFwdSm80ILi8ELi2ELb1EN4cute5tupleIJNS5_1CILi128EEENS7_ILi96EEENS7_ILi192EEEEEELi192ENS_10bfloat16_tEfNS_4arch4Sm80ELb0ELb0ELb1ELb1ELb0ELb0ELb1ELb0EEENS1_21CollectiveEpilogueFwdINS6_IJS8_SA_S9_EEENS6_IJNS7_ILi1EEESI_SI_EEESC_SE_Li256ELb1ELb1ELb0ELb0EEENS1_19SingleTileSchedulerILb1ELb0ELb1ELi128EEEEEEEEEvNT_6ParamsE:
        .type           _ZN7cutlass13device_kernelIN5flash19enable_sm80_to_sm89INS1_16FlashAttnFwdSm80INS1_25CollectiveMainloopFwdSm80ILi8ELi2ELb1EN4cute5tupleIJNS5_1CILi128EEENS7_ILi96EEENS7_ILi192EEEEEELi192ENS_10bfloat16_tEfNS_4arch4Sm80ELb0ELb0ELb1ELb1ELb0ELb0ELb1ELb0EEENS1_21CollectiveEpilogueFwdINS6_IJS8_SA_S9_EEENS6_IJNS7_ILi1EEESI_SI_EEESC_SE_Li256ELb1ELb1ELb0ELb0EEENS1_19SingleTileSchedulerILb1ELb0ELb1ELi128EEEEEEEEEvNT_6ParamsE,@function
        .size           _ZN7cutlass13device_kernelIN5flash19enable_sm80_to_sm89INS1_16FlashAttnFwdSm80INS1_25CollectiveMainloopFwdSm80ILi8ELi2ELb1EN4cute5tupleIJNS5_1CILi128EEENS7_ILi96EEENS7_ILi192EEEEEELi192ENS_10bfloat16_tEfNS_4arch4Sm80ELb0ELb0ELb1ELb1ELb0ELb0ELb1ELb0EEENS1_21CollectiveEpilogueFwdINS6_IJS8_SA_S9_EEENS6_IJNS7_ILi1EEESI_SI_EEESC_SE_Li256ELb1ELb1ELb0ELb0EEENS1_19SingleTileSchedulerILb1ELb0ELb1ELi128EEEEEEEEEvNT_6ParamsE,(.L_x_28 - _ZN7cutlass13device_kernelIN5flash19enable_sm80_to_sm89INS1_16FlashAttnFwdSm80INS1_25CollectiveMainloopFwdSm80ILi8ELi2ELb1EN4cute5tupleIJNS5_1CILi128EEENS7_ILi96EEENS7_ILi192EEEEEELi192ENS_10bfloat16_tEfNS_4arch4Sm80ELb0ELb0ELb1ELb1ELb0ELb0ELb1ELb0EEENS1_21CollectiveEpilogueFwdINS6_IJS8_SA_S9_EEENS6_IJNS7_ILi1EEESI_SI_EEESC_SE_Li256ELb1ELb1ELb0ELb0EEENS1_19SingleTileSchedulerILb1ELb0ELb1ELi128EEEEEEEEEvNT_6ParamsE)
        .other          _ZN7cutlass13device_kernelIN5flash19enable_sm80_to_sm89INS1_16FlashAttnFwdSm80INS1_25CollectiveMainloopFwdSm80ILi8ELi2ELb1EN4cute5tupleIJNS5_1CILi128EEENS7_ILi96EEENS7_ILi192EEEEEELi192ENS_10bfloat16_tEfNS_4arch4Sm80ELb0ELb0ELb1ELb1ELb0ELb0ELb1ELb0EEENS1_21CollectiveEpilogueFwdINS6_IJS8_SA_S9_EEENS6_IJNS7_ILi1EEESI_SI_EEESC_SE_Li256ELb1ELb1ELb0ELb0EEENS1_19SingleTileSchedulerILb1ELb0ELb1ELi128EEEEEEEEEvNT_6ParamsE,@"STO_CUDA_ENTRY STV_DEFAULT"
_ZN7cutlass13device_kernelIN5flash19enable_sm80_to_sm89INS1_16FlashAttnFwdSm80INS1_25CollectiveMainloopFwdSm80ILi8ELi2ELb1EN4cute5tupleIJNS5_1CILi128EEENS7_ILi96EEENS7_ILi192EEEEEELi192ENS_10bfloat16_tEfNS_4arch4Sm80ELb0ELb0ELb1ELb1ELb0ELb0ELb1ELb0EEENS1_21CollectiveEpilogueFwdINS6_IJS8_SA_S9_EEENS6_IJNS7_ILi1EEESI_SI_EEESC_SE_Li256ELb1ELb1ELb0ELb0EEENS1_19SingleTileSchedulerILb1ELb0ELb1ELi128EEEEEEEEEvNT_6ParamsE:
[----:B------:R-:W-:Y:S01]  /*0000*/  LDC R1, c[0x0][0x28] ;  /* 0x00000a00ff017b82 */ /* 0x000fe20000000800 */
[----:B------:R-:W-:Y:S05]  /*0010*/  EXIT ;  /* 0x000000000000794d */ /* 0x000fea0003800000 */
.L_x_10:
        /* <DEDUP_REMOVED lines=14> */
.L_x_28:


//--------------------- .text._ZN7cutlass13device_kernelIN5flash19enable_sm80_to_sm89INS1_16FlashAttnFwdSm80INS1_25CollectiveMainloopFwdSm80ILi8ELi2ELb0EN4cute5tupleIJNS5_1CILi128EEENS7_ILi64EEENS7_ILi192EEEEEELi192ENS_10bfloat16_tEfNS_4arch4Sm80ELb0ELb0ELb1ELb1ELb0ELb1ELb1ELb0EEENS1_21CollectiveEpilogueFwdINS6_IJS8_SA_S9_EEENS6_IJNS7_ILi1EEESI_SI_EEESC_SE_Li256ELb1ELb1ELb0ELb0EEENS1_19SingleTileSchedulerILb1ELb0ELb1ELi128EEEEEEEEEvNT_6ParamsE --------------------------
	.section	.text._ZN7cutlass13device_kernelIN5flash19enable_sm80_to_sm89INS1_16FlashAttnFwdSm80INS1_25CollectiveMainloopFwdSm80ILi8ELi2ELb0EN4cute5tupleIJNS5_1CILi128EEENS7_ILi64EEENS7_ILi192EEEEEELi192ENS_10bfloat16_tEfNS_4arch4Sm80ELb0ELb0ELb1ELb1ELb0ELb1ELb1ELb0EEENS1_21CollectiveEpilogueFwdINS6_IJS8_SA_S9_EEENS6_IJNS7_ILi1EEESI_SI_EEESC_SE_Li256ELb1ELb1ELb0ELb0EEENS1_19SingleTileSchedulerILb1ELb0ELb1ELi128EEEEEEEEEvNT_6ParamsE,"ax",@progbits
	.align	128
.text._ZN7cutlass13device_kernelIN5flash19enable_sm80_to_sm89INS1_16FlashAttnFwdSm80INS1_25CollectiveMainloopFwdSm80ILi8ELi2ELb0EN4cute5tupleIJNS5_1CILi128EEENS7_ILi64EEENS7_ILi192EEEEEELi192ENS_10bfloat16_tEfNS_4arch4Sm80ELb0ELb0ELb1ELb1ELb0ELb1ELb1ELb0EEENS1_21CollectiveEpilogueFwdINS6_IJS8_SA_S9_EEENS6_IJNS7_ILi1EEESI_SI_EEESC_SE_Li256ELb1ELb1ELb0ELb0EEENS1_19SingleTileSchedulerILb1ELb0ELb1ELi128EEEEEEEEEvNT_6ParamsE:
        .type           _ZN7cutlass13device_kernelIN5flash19enable_sm80_to_sm89INS1_16FlashAttnFwdSm80INS1_25CollectiveMainloopFwdSm80ILi8ELi2ELb0EN4cute5tupleIJNS5_1CILi128EEENS7_ILi64EEENS7_ILi192EEEEEELi192ENS_10bfloat16_tEfNS_4arch4Sm80ELb0ELb0ELb1ELb1ELb0ELb1ELb1ELb0EEENS1_21CollectiveEpilogueFwdINS6_IJS8_SA_S9_EEENS6_IJNS7_ILi1EEESI_SI_EEESC_SE_Li256ELb1ELb1ELb0ELb0EEENS1_19SingleTileSchedulerILb1ELb0ELb1ELi128EEEEEEEEEvNT_6ParamsE,@function
        .size           _ZN7cutlass13device_kernelIN5flash19enable_sm80_to_sm89INS1_16FlashAttnFwdSm80INS1_25CollectiveMainloopFwdSm80ILi8ELi2ELb0EN4cute5tupleIJNS5_1CILi128EEENS7_ILi64EEENS7_ILi192EEEEEELi192ENS_10bfloat16_tEfNS_4arch4Sm80ELb0ELb0ELb1ELb1ELb0ELb1ELb1ELb0EEENS1_21CollectiveEpilogueFwdINS6_IJS8_SA_S9_EEENS6_IJNS7_ILi1EEESI_SI_EEESC_SE_Li256ELb1ELb1ELb0ELb0EEENS1_19SingleTileSchedulerILb1ELb0ELb1ELi128EEEEEEEEEvNT_6ParamsE,(.L_x_29 - _ZN7cutlass13device_kernelIN5flash19enable_sm80_to_sm89INS1_16FlashAttnFwdSm80INS1_25CollectiveMainloopFwdSm80ILi8ELi2ELb0EN4cute5tupleIJNS5_1CILi128EEENS7_ILi64EEENS7_ILi192EEEEEELi192ENS_10bfloat16_tEfNS_4arch4Sm80ELb0ELb0ELb1ELb1ELb0ELb1ELb1ELb0EEENS1_21CollectiveEpilogueFwdINS6_IJS8_SA_S9_EEENS6_IJNS7_ILi1EEESI_SI_EEESC_SE_Li256ELb1ELb1ELb0ELb0EEENS1_19SingleTileSchedulerILb1ELb0ELb1ELi128EEEEEEEEEvNT_6ParamsE)
        .other          _ZN7cutlass13device_kernelIN5flash19enable_sm80_to_sm89INS1_16FlashAttnFwdSm80INS1_25CollectiveMainloopFwdSm80ILi8ELi2ELb0EN4cute5tupleIJNS5_1CILi128EEENS7_ILi64EEENS7_ILi192EEEEEELi192ENS_10bfloat16_tEfNS_4arch4Sm80ELb0ELb0ELb1ELb1ELb0ELb1ELb1ELb0EEENS1_21CollectiveEpilogueFwdINS6_IJS8_SA_S9_EEENS6_IJNS7_ILi1EEESI_SI_EEESC_SE_Li256ELb1ELb1ELb0ELb0EEENS1_19SingleTileSchedulerILb1ELb0ELb1ELi128EEEEEEEEEvNT_6ParamsE,@"STO_CUDA_ENTRY STV_DEFAULT"
_ZN7cutlass13device_kernelIN5flash19enable_sm80_to_sm89INS1_16FlashAttnFwdSm80INS1_25CollectiveMainloopFwdSm80ILi8ELi2ELb0EN4cute5tupleIJNS5_1CILi128EEENS7_ILi64EEENS7_ILi192EEEEEELi192ENS_10bfloat16_tEfNS_4arch4Sm80ELb0ELb0ELb1ELb1ELb0ELb1ELb1ELb0EEENS1_21CollectiveEpilogueFwdINS6_IJS8_SA_S9_EEENS6_IJNS7_ILi1EEESI_SI_EEESC_SE_Li256ELb1ELb1ELb0ELb0EEENS1_19SingleTileSchedulerILb1ELb0ELb1ELi128EEEEEEEEEvNT_6ParamsE:
[----:B------:R-:W-:Y:S01]  /*0000*/  LDC R1, c[0x0][0x28] ;  /* 0x00000a00ff017b82 */ /* 0x000fe20000000800 */
[----:B------:R-:W-:Y:S05]  /*0010*/  EXIT ;  /* 0x000000000000794d */ /* 0x000fea0003800000 */
.L_x_11:
        /* <DEDUP_REMOVED lines=14> */
.L_x_29:


//--------------------- .text._ZN7cutlass13device_kernelIN5flash19enable_sm80_to_sm89INS1_16FlashAttnFwdSm80INS1_25CollectiveMainloopFwdSm80ILi8ELi2ELb0EN4cute5tupleIJNS5_1CILi128EEENS7_ILi64EEENS7_ILi192EEEEEELi192ENS_10bfloat16_tEfNS_4arch4Sm80ELb0ELb1ELb1ELb0ELb0ELb0ELb1ELb0EEENS1_21CollectiveEpilogueFwdINS6_IJS8_SA_S9_EEENS6_IJNS7_ILi1EEESI_SI_EEESC_SE_Li256ELb0ELb1ELb0ELb0EEENS1_19SingleTileSchedulerILb0ELb0ELb1ELi128EEEEEEEEEvNT_6ParamsE --------------------------
	.section	.text._ZN7cutlass13device_kernelIN5flash19enable_sm80_to_sm89INS1_16FlashAttnFwdSm80INS1_25CollectiveMainloopFwdSm80ILi8ELi2ELb0EN4cute5tupleIJNS5_1CILi128EEENS7_ILi64EEENS7_ILi192EEEEEELi192ENS_10bfloat16_tEfNS_4arch4Sm80ELb0ELb1ELb1ELb0ELb0ELb0ELb1ELb0EEENS1_21CollectiveEpilogueFwdINS6_IJS8_SA_S9_EEENS6_IJNS7_ILi1EEESI_SI_EEESC_SE_Li256ELb0ELb1ELb0ELb0EEENS1_19SingleTileSchedulerILb0ELb0ELb1ELi128EEEEEEEEEvNT_6ParamsE,"ax",@progbits
	.align	128
.text._ZN7cutlass13device_kernelIN5flash19enable_sm80_to_sm89INS1_16FlashAttnFwdSm80INS1_25CollectiveMainloopFwdSm80ILi8ELi2ELb0EN4cute5tupleIJNS5_1CILi128EEENS7_ILi64EEENS7_ILi192EEEEEELi192ENS_10bfloat16_tEfNS_4arch4Sm80ELb0ELb1ELb1ELb0ELb0ELb0ELb1ELb0EEENS1_21CollectiveEpilogueFwdINS6_IJS8_SA_S9_EEENS6_IJNS7_ILi1EEESI_SI_EEESC_SE_Li256ELb0ELb1ELb0ELb0EEENS1_19SingleTileSchedulerILb0ELb0ELb1ELi128EEEEEEEEEvNT_6ParamsE:
        .type           _ZN7cutlass13device_kernelIN5flash19enable_sm80_to_sm89INS1_16FlashAttnFwdSm80INS1_25CollectiveMainloopFwdSm80ILi8ELi2ELb0EN4cute5tupleIJNS5_1CILi128EEENS7_ILi64EEENS7_ILi192EEEEEELi192ENS_10bfloat16_tEfNS_4arch4Sm80ELb0ELb1ELb1ELb0ELb0ELb0ELb1ELb0EEENS1_21CollectiveEpilogueFwdINS6_IJS8_SA_S9_EEENS6_IJNS7_ILi1EEESI_SI_EEESC_SE_Li256ELb0ELb1ELb0ELb0EEENS1_19SingleTileSchedulerILb0ELb0ELb1ELi128EEEEEEEEEvNT_6ParamsE,@function
        .size           _ZN7cutlass13device_kernelIN5flash19enable_sm80_to_sm89INS1_16FlashAttnFwdSm80INS1_25CollectiveMainloopFwdSm80ILi8ELi2ELb0EN4cute5tupleIJNS5_1CILi128EEENS7_ILi64EEENS7_ILi192EEEEEELi192ENS_10bfloat16_tEfNS_4arch4Sm80ELb0ELb1ELb1ELb0ELb0ELb0ELb1ELb0EEENS1_21CollectiveEpilogueFwdINS6_IJS8_SA_S9_EEENS6_IJNS7_ILi1EEESI_SI_EEESC_SE_Li256ELb0ELb1ELb0ELb0EEENS1_19SingleTileSchedulerILb0ELb0ELb1ELi128EEEEEEEEEvNT_6ParamsE,(.L_x_30 - _ZN7cutlass13device_kernelIN5flash19enable_sm80_to_sm89INS1_16FlashAttnFwdSm80INS1_25CollectiveMainloopFwdSm80ILi8ELi2ELb0EN4cute5tupleIJNS5_1CILi128EEENS7_ILi64EEENS7_ILi192EEEEEELi192ENS_10bfloat16_tEfNS_4arch4Sm80ELb0ELb1ELb1ELb0ELb0ELb0ELb1ELb0EEENS1_21CollectiveEpilogueFwdINS6_IJS8_SA_S9_EEENS6_IJNS7_ILi1EEESI_SI_EEESC_SE_Li256ELb0ELb1ELb0ELb0EEENS1_19SingleTileSchedulerILb0ELb0ELb1ELi128EEEEEEEEEvNT_6ParamsE)
        .other          _ZN7cutlass13device_kernelIN5flash19enable_sm80_to_sm89INS1_16FlashAttnFwdSm80INS1_25CollectiveMainloopFwdSm80ILi8ELi2ELb0EN4cute5tupleIJNS5_1CILi128EEENS7_ILi64EEENS7_ILi192EEEEEELi192ENS_10bfloat16_tEfNS_4arch4Sm80ELb0ELb1ELb1ELb0ELb0ELb0ELb1ELb0EEENS1_21CollectiveEpilogueFwdINS6_IJS8_SA_S9_EEENS6_IJNS7_ILi1EEESI_SI_EEESC_SE_Li256ELb0ELb1ELb0ELb0EEENS1_19SingleTileSchedulerILb0ELb0ELb1ELi128EEEEEEEEEvNT_6ParamsE,@"STO_CUDA_ENTRY STV_DEFAULT"
_ZN7cutlass13device_kernelIN5flash19enable_sm80_to_sm89INS1_16FlashAttnFwdSm80INS1_25CollectiveMainloopFwdSm80ILi8ELi2ELb0EN4cute5tupleIJNS5_1CILi128EEENS7_ILi64EEENS7_ILi192EEEEEELi192ENS_10bfloat16_tEfNS_4arch4Sm80ELb0ELb1ELb1ELb0ELb0ELb0ELb1ELb0EEENS1_21CollectiveEpilogueFwdINS6_IJS8_SA_S9_EEENS6_IJNS7_ILi1EEESI_SI_EEESC_SE_Li256ELb0ELb1ELb0ELb0EEENS1_19SingleTileSchedulerILb0ELb0ELb1ELi128EEEEEEEEEvNT_6ParamsE:
[----:B------:R-:W-:Y:S01]  /*0000*/  LDC R1, c[0x0][0x28] ;  /* 0x00000a00ff017b82 */ /* 0x000fe20000000800 */
[----:B------:R-:W-:Y:S05]  /*0010*/  EXIT ;  /* 0x000000000000794d */ /* 0x000fea0003800000 */
.L_x_12:
        /* <DEDUP_REMOVED lines=14> */
.L_x_30:


//--------------------- .text._ZN7cutlass13device_kernelIN5flash19enable_sm80_to_sm89INS1_16FlashAttnFwdSm80INS1_25CollectiveMainloopFwdSm80ILi8ELi2ELb0EN4cute5tupleIJNS5_1CILi128EEENS7_ILi64EEENS7_ILi192EEEEEELi192ENS_10bfloat16_tEfNS_4arch4Sm80ELb0ELb1ELb1ELb1ELb0ELb0ELb1ELb0EEENS1_21CollectiveEpilogueFwdINS6_IJS8_SA_S9_EEENS6_IJNS7_ILi1EEESI_SI_EEESC_SE_Li256ELb1ELb1ELb0ELb0EEENS1_19SingleTileSchedulerILb1ELb0ELb1ELi128EEEEEEEEEvNT_6ParamsE --------------------------
	.section	.text._ZN7cutlass13device_kernelIN5flash19enable_sm80_to_sm89INS1_16FlashAttnFwdSm80INS1_25CollectiveMainloopFwdSm80ILi8ELi2ELb0EN4cute5tupleIJNS5_1CILi128EEENS7_ILi64EEENS7_ILi192EEEEEELi192ENS_10bfloat16_tEfNS_4arch4Sm80ELb0ELb1ELb1ELb1ELb0ELb0ELb1ELb0EEENS1_21CollectiveEpilogueFwdINS6_IJS8_SA_S9_EEENS6_IJNS7_ILi1EEESI_SI_EEESC_SE_Li256ELb1ELb1ELb0ELb0EEENS1_19SingleTileSchedulerILb1ELb0ELb1ELi128EEEEEEEEEvNT_6ParamsE,"ax",@progbits
	.align	128
.text._ZN7cutlass13device_kernelIN5flash19enable_sm80_to_sm89INS1_16FlashAttnFwdSm80INS1_25CollectiveMainloopFwdSm80ILi8ELi2ELb0EN4cute5tupleIJNS5_1CILi128EEENS7_ILi64EEENS7_ILi192EEEEEELi192ENS_10bfloat16_tEfNS_4arch4Sm80ELb0ELb1ELb1ELb1ELb0ELb0ELb1ELb0EEENS1_21CollectiveEpilogueFwdINS6_IJS8_SA_S9_EEENS6_IJNS7_ILi1EEESI_SI_EEESC_SE_Li256ELb1ELb1ELb0ELb0EEENS1_19SingleTileSchedulerILb1ELb0ELb1ELi128EEEEEEEEEvNT_6ParamsE:
        .type           _ZN7cutlass13device_kernelIN5flash19enable_sm80_to_sm89INS1_16FlashAttnFwdSm80INS1_25CollectiveMainloopFwdSm80ILi8ELi2ELb0EN4cute5tupleIJNS5_1CILi128EEENS7_ILi64EEENS7_ILi192EEEEEELi192ENS_10bfloat16_tEfNS_4arch4Sm80ELb0ELb1ELb1ELb1ELb0ELb0ELb1ELb0EEENS1_21CollectiveEpilogueFwdINS6_IJS8_SA_S9_EEENS6_IJNS7_ILi1EEESI_SI_EEESC_SE_Li256ELb1ELb1ELb0ELb0EEENS1_19SingleTileSchedulerILb1ELb0ELb1ELi128EEEEEEEEEvNT_6ParamsE,@function
        .size           _ZN7cutlass13device_kernelIN5flash19enable_sm80_to_sm89INS1_16FlashAttnFwdSm80INS1_25CollectiveMainloopFwdSm80ILi8ELi2ELb0EN4cute5tupleIJNS5_1CILi128EEENS7_ILi64EEENS7_ILi192EEEEEELi192ENS_10bfloat16_tEfNS_4arch4Sm80ELb0ELb1ELb1ELb1ELb0ELb0ELb1ELb0EEENS1_21CollectiveEpilogueFwdINS6_IJS8_SA_S9_EEENS6_IJNS7_ILi1EEESI_SI_EEESC_SE_Li256ELb1ELb1ELb0ELb0EEENS1_19SingleTileSchedulerILb1ELb0ELb1ELi128EEEEEEEEEvNT_6ParamsE,(.L_x_31 - _ZN7cutlass13device_kernelIN5flash19enable_sm80_to_sm89INS1_16FlashAttnFwdSm80INS1_25CollectiveMainloopFwdSm80ILi8ELi2ELb0EN4cute5tupleIJNS5_1CILi128EEENS7_ILi64EEENS7_ILi192EEEEEELi192ENS_10bfloat16_tEfNS_4arch4Sm80ELb0ELb1ELb1ELb1ELb0ELb0ELb1ELb0EEENS1_21CollectiveEpilogueFwdINS6_IJS8_SA_S9_EEENS6_IJNS7_ILi1EEESI_SI_EEESC_SE_Li256ELb1ELb1ELb0ELb0EEENS1_19SingleTileSchedulerILb1ELb0ELb1ELi128EEEEEEEEEvNT_6ParamsE)
        .other          _ZN7cutlass13device_kernelIN5flash19enable_sm80_to_sm89INS1_16FlashAttnFwdSm80INS1_25CollectiveMainloopFwdSm80ILi8ELi2ELb0EN4cute5tupleIJNS5_1CILi128EEENS7_ILi64EEENS7_ILi192EEEEEELi192ENS_10bfloat16_tEfNS_4arch4Sm80ELb0ELb1ELb1ELb1ELb0ELb0ELb1ELb0EEENS1_21CollectiveEpilogueFwdINS6_IJS8_SA_S9_EEENS6_IJNS7_ILi1EEESI_SI_EEESC_SE_Li256ELb1ELb1ELb0ELb0EEENS1_19SingleTileSchedulerILb1ELb0ELb1ELi128EEEEEEEEEvNT_6ParamsE,@"STO_CUDA_ENTRY STV_DEFAULT"
_ZN7cutlass13device_kernelIN5flash19enable_sm80_to_sm89INS1_16FlashAttnFwdSm80INS1_25CollectiveMainloopFwdSm80ILi8ELi2ELb0EN4cute5tupleIJNS5_1CILi128EEENS7_ILi64EEENS7_ILi192EEEEEELi192ENS_10bfloat16_tEfNS_4arch4Sm80ELb0ELb1ELb1ELb1ELb0ELb0ELb1ELb0EEENS1_21CollectiveEpilogueFwdINS6_IJS8_SA_S9_EEENS6_IJNS7_ILi1EEESI_SI_EEESC_SE_Li256ELb1ELb1ELb0ELb0EEENS1_19SingleTileSchedulerILb1ELb0ELb1ELi128EEEEEEEEEvNT_6ParamsE:
[----:B------:R-:W-:Y:S01]  /*0000*/  LDC R1, c[0x0][0x28] ;  /* 0x00000a00ff017b82 */ /* 0x000fe20000000800 */
[----:B------:R-:W-:Y:S05]  /*0010*/  EXIT ;  /* 0x000000000000794d */ /* 0x000fea0003800000 */
.L_x_13:
        /* <DEDUP_REMOVED lines=14> */
.L_x_31:


//--------------------- .text._ZN7cutlass13device_kernelIN5flash19enable_sm80_to_sm89INS1_16FlashAttnFwdSm80INS1_25CollectiveMainloopFwdSm80ILi8ELi2ELb0EN4cute5tupleIJNS5_1CILi128EEENS7_ILi64EEENS7_ILi192EEEEEELi192ENS_10bfloat16_tEfNS_4arch4Sm80ELb0ELb1ELb1ELb1ELb0ELb1ELb1ELb0EEENS1_21CollectiveEpilogueFwdINS6_IJS8_SA_S9_EEENS6_IJNS7_ILi1EEESI_SI_EEESC_SE_Li256ELb1ELb1ELb0ELb0EEENS1_19SingleTileSchedulerILb1ELb0ELb1ELi128EEEEEEEEEvNT_6ParamsE --------------------------
	.section	.text._ZN7cutlass13device_kernelIN5flash19enable_sm80_to_sm89INS1_16FlashAttnFwdSm80INS1_25CollectiveMainloopFwdSm80ILi8ELi2ELb0EN4cute5tupleIJNS5_1CILi128EEENS7_ILi64EEENS7_ILi192EEEEEELi192ENS_10bfloat16_tEfNS_4arch4Sm80ELb0ELb1ELb1ELb1ELb0ELb1ELb1ELb0EEENS1_21CollectiveEpilogueFwdINS6_IJS8_SA_S9_EEENS6_IJNS7_ILi1EEESI_SI_EEESC_SE_Li256ELb1ELb1ELb0ELb0EEENS1_19SingleTileSchedulerILb1ELb0ELb1ELi128EEEEEEEEEvNT_6ParamsE,"ax",@progbits
	.align	128
.text._ZN7cutlass13device_kernelIN5flash19enable_sm80_to_sm89INS1_16FlashAttnFwdSm80INS1_25CollectiveMainloopFwdSm80ILi8ELi2ELb0EN4cute5tupleIJNS5_1CILi128EEENS7_ILi64EEENS7_ILi192EEEEEELi192ENS_10bfloat16_tEfNS_4arch4Sm80ELb0ELb1ELb1ELb1ELb0ELb1ELb1ELb0EEENS1_21CollectiveEpilogueFwdINS6_IJS8_SA_S9_EEENS6_IJNS7_ILi1EEESI_SI_EEESC_SE_Li256ELb1ELb1ELb0ELb0EEENS1_19SingleTileSchedulerILb1ELb0ELb1ELi128EEEEEEEEEvNT_6ParamsE:
        .type           _ZN7cutlass13device_kernelIN5flash19enable_sm80_to_sm89INS1_16FlashAttnFwdSm80INS1_25CollectiveMainloopFwdSm80ILi8ELi2ELb0EN4cute5tupleIJNS5_1CILi128EEENS7_ILi64EEENS7_ILi192EEEEEELi192ENS_10bfloat16_tEfNS_4arch4Sm80ELb0ELb1ELb1ELb1ELb0ELb1ELb1ELb0EEENS1_21CollectiveEpilogueFwdINS6_IJS8_SA_S9_EEENS6_IJNS7_ILi1EEESI_SI_EEESC_SE_Li256ELb1ELb1ELb0ELb0EEENS1_19SingleTileSchedulerILb1ELb0ELb1ELi128EEEEEEEEEvNT_6ParamsE,@function
        .size           _ZN7cutlass13device_kernelIN5flash19enable_sm80_to_sm89INS1_16FlashAttnFwdSm80INS1_25CollectiveMainloopFwdSm80ILi8ELi2ELb0EN4cute5tupleIJNS5_1CILi128EEENS7_ILi64EEENS7_ILi192EEEEEELi192ENS_10bfloat16_tEfNS_4arch4Sm80ELb0ELb1ELb1ELb1ELb0ELb1ELb1ELb0EEENS1_21CollectiveEpilogueFwdINS6_IJS8_SA_S9_EEENS6_IJNS7_ILi1EEESI_SI_EEESC_SE_Li256ELb1ELb1ELb0ELb0EEENS1_19SingleTileSchedulerILb1ELb0ELb1ELi128EEEEEEEEEvNT_6ParamsE,(.L_x_32 - _ZN7cutlass13device_kernelIN5flash19enable_sm80_to_sm89INS1_16FlashAttnFwdSm80INS1_25CollectiveMainloopFwdSm80ILi8ELi2ELb0EN4cute5tupleIJNS5_1CILi128EEENS7_ILi64EEENS7_ILi192EEEEEELi192ENS_10bfloat16_tEfNS_4arch4Sm80ELb0ELb1ELb1ELb1ELb0ELb1ELb1ELb0EEENS1_21CollectiveEpilogueFwdINS6_IJS8_SA_S9_EEENS6_IJNS7_ILi1EEESI_SI_EEESC_SE_Li256ELb1ELb1ELb0ELb0EEENS1_19SingleTileSchedulerILb1ELb0ELb1ELi128EEEEEEEEEvNT_6ParamsE)
        .other          _ZN7cutlass13device_kernelIN5flash19enable_sm80_to_sm89INS1_16FlashAttnFwdSm80INS1_25CollectiveMainloopFwdSm80ILi8ELi2ELb0EN4cute5tupleIJNS5_1CILi128EEENS7_ILi64EEENS7_ILi192EEEEEELi192ENS_10bfloat16_tEfNS_4arch4Sm80ELb0ELb1ELb1ELb1ELb0ELb1ELb1ELb0EEENS1_21CollectiveEpilogueFwdINS6_IJS8_SA_S9_EEENS6_IJNS7_ILi1EEESI_SI_EEESC_SE_Li256ELb1ELb1ELb0ELb0EEENS1_19SingleTileSchedulerILb1ELb0ELb1ELi128EEEEEEEEEvNT_6ParamsE,@"STO_CUDA_ENTRY STV_DEFAULT"
_ZN7cutlass13device_kernelIN5flash19enable_sm80_to_sm89INS1_16FlashAttnFwdSm80INS1_25CollectiveMainloopFwdSm80ILi8ELi2ELb0EN4cute5tupleIJNS5_1CILi128EEENS7_ILi64EEENS7_ILi192EEEEEELi192ENS_10bfloat16_tEfNS_4arch4Sm80ELb0ELb1ELb1ELb1ELb0ELb1ELb1ELb0EEENS1_21CollectiveEpilogueFwdINS6_IJS8_SA_S9_EEENS6_IJNS7_ILi1EEESI_SI_EEESC_SE_Li256ELb1ELb1ELb0ELb0EEENS1_19SingleTileSchedulerILb1ELb0ELb1ELi128EEEEEEEEEvNT_6ParamsE:
[----:B------:R-:W-:Y:S01]  /*0000*/  LDC R1, c[0x0][0x28] ;  /* 0x00000a00ff017b82 */ /* 0x000fe20000000800 */
[----:B------:R-:W-:Y:S05]  /*0010*/  EXIT ;  /* 0x000000000000794d */ /* 0x000fea0003800000 */
.L_x_14:
        /* <DEDUP_REMOVED lines=14> */
.L_x_32:


//--------------------- .text._ZN7cutlass13device_kernelIN5flash19enable_sm80_to_sm89INS1_16FlashAttnFwdSm80INS1_25CollectiveMainloopFwdSm80ILi8ELi2ELb1EN4cute5tupleIJNS5_1CILi128EEENS7_ILi96EEENS7_ILi192EEEEEELi192ENS_10bfloat16_tEfNS_4arch4Sm80ELb1ELb0ELb1ELb0ELb0ELb0ELb1ELb0EEENS1_21CollectiveEpilogueFwdINS6_IJS8_SA_S9_EEENS6_IJNS7_ILi1EEESI_SI_EEESC_SE_Li256ELb0ELb1ELb0ELb0EEENS1_30DynamicPersistentTileSchedulerILi256ELi256ELb0ELb1ELb0EEEEEEEEEvNT_6ParamsE --------------------------
	.section	.text._ZN7cutlass13device_kernelIN5flash19enable_sm80_to_sm89INS1_16FlashAttnFwdSm80INS1_25CollectiveMainloopFwdSm80ILi8ELi2ELb1EN4cute5tupleIJNS5_1CILi128EEENS7_ILi96EEENS7_ILi192EEEEEELi192ENS_10bfloat16_tEfNS_4arch4Sm80ELb1ELb0ELb1ELb0ELb0ELb0ELb1ELb0EEENS1_21CollectiveEpilogueFwdINS6_IJS8_SA_S9_EEENS6_IJNS7_ILi1EEESI_SI_EEESC_SE_Li256ELb0ELb1ELb0ELb0EEENS1_30DynamicPersistentTileSchedulerILi256ELi256ELb0ELb1ELb0EEEEEEEEEvNT_6ParamsE,"ax",@progbits
	.align	128
.text._ZN7cutlass13device_kernelIN5flash19enable_sm80_to_sm89INS1_16FlashAttnFwdSm80INS1_25CollectiveMainloopFwdSm80ILi8ELi2ELb1EN4cute5tupleIJNS5_1CILi128EEENS7_ILi96EEENS7_ILi192EEEEEELi192ENS_10bfloat16_tEfNS_4arch4Sm80ELb1ELb0ELb1ELb0ELb0ELb0ELb1ELb0EEENS1_21CollectiveEpilogueFwdINS6_IJS8_SA_S9_EEENS6_IJNS7_ILi1EEESI_SI_EEESC_SE_Li256ELb0ELb1ELb0ELb0EEENS1_30DynamicPersistentTileSchedulerILi256ELi256ELb0ELb1ELb0EEEEEEEEEvNT_6ParamsE:
        .type           _ZN7cutlass13device_kernelIN5flash19enable_sm80_to_sm89INS1_16FlashAttnFwdSm80INS1_25CollectiveMainloopFwdSm80ILi8ELi2ELb1EN4cute5tupleIJNS5_1CILi128EEENS7_ILi96EEENS7_ILi192EEEEEELi192ENS_10bfloat16_tEfNS_4arch4Sm80ELb1ELb0ELb1ELb0ELb0ELb0ELb1ELb0EEENS1_21CollectiveEpilogueFwdINS6_IJS8_SA_S9_EEENS6_IJNS7_ILi1EEESI_SI_EEESC_SE_Li256ELb0ELb1ELb0ELb0EEENS1_30DynamicPersistentTileSchedulerILi256ELi256ELb0ELb1ELb0EEEEEEEEEvNT_6ParamsE,@function
        .size           _ZN7cutlass13device_kernelIN5flash19enable_sm80_to_sm89INS1_16FlashAttnFwdSm80INS1_25CollectiveMainloopFwdSm80ILi8ELi2ELb1EN4cute5tupleIJNS5_1CILi128EEENS7_ILi96EEENS7_ILi192EEEEEELi192ENS_10bfloat16_tEfNS_4arch4Sm80ELb1ELb0ELb1ELb0ELb0ELb0ELb1ELb0EEENS1_21CollectiveEpilogueFwdINS6_IJS8_SA_S9_EEENS6_IJNS7_ILi1EEESI_SI_EEESC_SE_Li256ELb0ELb1ELb0ELb0EEENS1_30DynamicPersistentTileSchedulerILi256ELi256ELb0ELb1ELb0EEEEEEEEEvNT_6ParamsE,(.L_x_33 - _ZN7cutlass13device_kernelIN5flash19enable_sm80_to_sm89INS1_16FlashAttnFwdSm80INS1_25CollectiveMainloopFwdSm80ILi8ELi2ELb1EN4cute5tupleIJNS5_1CILi128EEENS7_ILi96EEENS7_ILi192EEEEEELi192ENS_10bfloat16_tEfNS_4arch4Sm80ELb1ELb0ELb1ELb0ELb0ELb0ELb1ELb0EEENS1_21CollectiveEpilogueFwdINS6_IJS8_SA_S9_EEENS6_IJNS7_ILi1EEESI_SI_EEESC_SE_Li256ELb0ELb1ELb0ELb0EEENS1_30DynamicPersistentTileSchedulerILi256ELi256ELb0ELb1ELb0EEEEEEEEEvNT_6ParamsE)
        .other          _ZN7cutlass13device_kernelIN5flash19enable_sm80_to_sm89INS1_16FlashAttnFwdSm80INS1_25CollectiveMainloopFwdSm80ILi8ELi2ELb1EN4cute5tupleIJNS5_1CILi128EEENS7_ILi96EEENS7_ILi192EEEEEELi192ENS_10bfloat16_tEfNS_4arch4Sm80ELb1ELb0ELb1ELb0ELb0ELb0ELb1ELb0EEENS1_21CollectiveEpilogueFwdINS6_IJS8_SA_S9_EEENS6_IJNS7_ILi1EEESI_SI_EEESC_SE_Li256ELb0ELb1ELb0ELb0EEENS1_30DynamicPersistentTileSchedulerILi256ELi256ELb0ELb1ELb0EEEEEEEEEvNT_6ParamsE,@"STO_CUDA_ENTRY STV_DEFAULT"
_ZN7cutlass13device_kernelIN5flash19enable_sm80_to_sm89INS1_16FlashAttnFwdSm80INS1_25CollectiveMainloopFwdSm80ILi8ELi2ELb1EN4cute5tupleIJNS5_1CILi128EEENS7_ILi96EEENS7_ILi192EEEEEELi192ENS_10bfloat16_tEfNS_4arch4Sm80ELb1ELb0ELb1ELb0ELb0ELb0ELb1ELb0EEENS1_21CollectiveEpilogueFwdINS6_IJS8_SA_S9_EEENS6_IJNS7_ILi1EEESI_SI_EEESC_SE_Li256ELb0ELb1ELb0ELb0EEENS1_30DynamicPersistentTileSchedulerILi256ELi256ELb0ELb1ELb0EEEEEEEEEvNT_6ParamsE:
[----:B------:R-:W-:Y:S01]  /*0000*/  LDC R1, c[0x0][0x28] ;  /* 0x00000a00ff017b82 */ /* 0x000fe20000000800 */
[----:B------:R-:W-:Y:S05]  /*0010*/  EXIT ;  /* 0x000000000000794d */ /* 0x000fea0003800000 */
.L_x_15:
        /* <DEDUP_REMOVED lines=14> */
.L_x_33:


//--------------------- .text._ZN7cutlass13device_kernelIN5flash19enable_sm80_to_sm89INS1_16FlashAttnFwdSm80INS1_25CollectiveMainloopFwdSm80ILi8ELi2ELb1EN4cute5tupleIJNS5_1CILi128EEENS7_ILi96EEENS7_ILi192EEEEEELi192ENS_10bfloat16_tEfNS_4arch4Sm80ELb1ELb0ELb1ELb1ELb0ELb0ELb1ELb0EEENS1_21CollectiveEpilogueFwdINS6_IJS8_SA_S9_EEENS6_IJNS7_ILi1EEESI_SI_EEESC_SE_Li256ELb1ELb1ELb0ELb0EEENS1_19SingleTileSchedulerILb1ELb0ELb1ELi128EEEEEEEEEvNT_6ParamsE --------------------------
	.section	.text._ZN7cutlass13device_kernelIN5flash19enable_sm80_to_sm89INS1_16FlashAttnFwdSm80INS1_25CollectiveMainloopFwdSm80ILi8ELi2ELb1EN4cute5tupleIJNS5_1CILi128EEENS7_ILi96EEENS7_ILi192EEEEEELi192ENS_10bfloat16_tEfNS_4arch4Sm80ELb1ELb0ELb1ELb1ELb0ELb0ELb1ELb0EEENS1_21CollectiveEpilogueFwdINS6_IJS8_SA_S9_EEENS6_IJNS7_ILi1EEESI_SI_EEESC_SE_Li256ELb1ELb1ELb0ELb0EEENS1_19SingleTileSchedulerILb1ELb0ELb1ELi128EEEEEEEEEvNT_6ParamsE,"ax",@progbits
	.align	128
.text._ZN7cutlass13device_kernelIN5flash19enable_sm80_to_sm89INS1_16FlashAttnFwdSm80INS1_25CollectiveMainloopFwdSm80ILi8ELi2ELb1EN4cute5tupleIJNS5_1CILi128EEENS7_ILi96EEENS7_ILi192EEEEEELi192ENS_10bfloat16_tEfNS_4arch4Sm80ELb1ELb0ELb1ELb1ELb0ELb0ELb1ELb0EEENS1_21CollectiveEpilogueFwdINS6_IJS8_SA_S9_EEENS6_IJNS7_ILi1EEESI_SI_EEESC_SE_Li256ELb1ELb1ELb0ELb0EEENS1_19SingleTileSchedulerILb1ELb0ELb1ELi128EEEEEEEEEvNT_6ParamsE:
        .type           _ZN7cutlass13device_kernelIN5flash19enable_sm80_to_sm89INS1_16FlashAttnFwdSm80INS1_25CollectiveMainloopFwdSm80ILi8ELi2ELb1EN4cute5tupleIJNS5_1CILi128EEENS7_ILi96EEENS7_ILi192EEEEEELi192ENS_10bfloat16_tEfNS_4arch4Sm80ELb1ELb0ELb1ELb1ELb0ELb0ELb1ELb0EEENS1_21CollectiveEpilogueFwdINS6_IJS8_SA_S9_EEENS6_IJNS7_ILi1EEESI_SI_EEESC_SE_Li256ELb1ELb1ELb0ELb0EEENS1_19SingleTileSchedulerILb1ELb0ELb1ELi128EEEEEEEEEvNT_6ParamsE,@function
        .size           _ZN7cutlass13device_kernelIN5flash19enable_sm80_to_sm89INS1_16FlashAttnFwdSm80INS1_25CollectiveMainloopFwdSm80ILi8ELi2ELb1EN4cute5tupleIJNS5_1CILi128EEENS7_ILi96EEENS7_ILi192EEEEEELi192ENS_10bfloat16_tEfNS_4arch4Sm80ELb1ELb0ELb1ELb1ELb0ELb0ELb1ELb0EEENS1_21CollectiveEpilogueFwdINS6_IJS8_SA_S9_EEENS6_IJNS7_ILi1EEESI_SI_EEESC_SE_Li256ELb1ELb1ELb0ELb0EEENS1_19SingleTileSchedulerILb1ELb0ELb1ELi128EEEEEEEEEvNT_6ParamsE,(.L_x_34 - _ZN7cutlass13device_kernelIN5flash19enable_sm80_to_sm89INS1_16FlashAttnFwdSm80INS1_25CollectiveMainloopFwdSm80ILi8ELi2ELb1EN4cute5tupleIJNS5_1CILi128EEENS7_ILi96EEENS7_ILi192EEEEEELi192ENS_10bfloat16_tEfNS_4arch4Sm80ELb1ELb0ELb1ELb1ELb0ELb0ELb1ELb0EEENS1_21CollectiveEpilogueFwdINS6_IJS8_SA_S9_EEENS6_IJNS7_ILi1EEESI_SI_EEESC_SE_Li256ELb1ELb1ELb0ELb0EEENS1_19SingleTileSchedulerILb1ELb0ELb1ELi128EEEEEEEEEvNT_6ParamsE)
        .other          _ZN7cutlass13device_kernelIN5flash19enable_sm80_to_sm89INS1_16FlashAttnFwdSm80INS1_25CollectiveMainloopFwdSm80ILi8ELi2ELb1EN4cute5tupleIJNS5_1CILi128EEENS7_ILi96EEENS7_ILi192EEEEEELi192ENS_10bfloat16_tEfNS_4arch4Sm80ELb1ELb0ELb1ELb1ELb0ELb0ELb1ELb0EEENS1_21CollectiveEpilogueFwdINS6_IJS8_SA_S9_EEENS6_IJNS7_ILi1EEESI_SI_EEESC_SE_Li256ELb1ELb1ELb0ELb0EEENS1_19SingleTileSchedulerILb1ELb0ELb1ELi128EEEEEEEEEvNT_6ParamsE,@"STO_CUDA_ENTRY STV_DEFAULT"
_ZN7cutlass13device_kernelIN5flash19enable_sm80_to_sm89INS1_16FlashAttnFwdSm80INS1_25CollectiveMainloopFwdSm80ILi8ELi2ELb1EN4cute5tupleIJNS5_1CILi128EEENS7_ILi96EEENS7_ILi192EEEEEELi192ENS_10bfloat16_tEfNS_4arch4Sm80ELb1ELb0ELb1ELb1ELb0ELb0ELb1ELb0EEENS1_21CollectiveEpilogueFwdINS6_IJS8_SA_S9_EEENS6_IJNS7_ILi1EEESI_SI_EEESC_SE_Li256ELb1ELb1ELb0ELb0EEENS1_19SingleTileSchedulerILb1ELb0ELb1ELi128EEEEEEEEEvNT_6ParamsE:
[----:B------:R-:W-:Y:S01]  /*0000*/  LDC R1, c[0x0][0x28] ;  /* 0x00000a00ff017b82 */ /* 0x000fe20000000800 */
[----:B------:R-:W-:Y:S05]  /*0010*/  EXIT ;  /* 0x000000000000794d */ /* 0x000fea0003800000 */
.L_x_16:
        /* <DEDUP_REMOVED lines=14> */
.L_x_34:


//--------------------- .text._ZN7cutlass13device_kernelIN5flash19enable_sm80_to_sm89INS1_16FlashAttnFwdSm80INS1_25CollectiveMainloopFwdSm80ILi8ELi2ELb0EN4cute5tupleIJNS5_1CILi128EEENS7_ILi64EEENS7_ILi192EEEEEELi192ENS_10bfloat16_tEfNS_4arch4Sm80ELb1ELb0ELb1ELb1ELb0ELb1ELb1ELb0EEENS1_21CollectiveEpilogueFwdINS6_IJS8_SA_S9_EEENS6_IJNS7_ILi1EEESI_SI_EEESC_SE_Li256ELb1ELb1ELb0ELb0EEENS1_19SingleTileSchedulerILb1ELb0ELb1ELi128EEEEEEEEEvNT_6ParamsE --------------------------
	.section	.text._ZN7cutlass13device_kernelIN5flash19enable_sm80_to_sm89INS1_16FlashAttnFwdSm80INS1_25CollectiveMainloopFwdSm80ILi8ELi2ELb0EN4cute5tupleIJNS5_1CILi128EEENS7_ILi64EEENS7_ILi192EEEEEELi192ENS_10bfloat16_tEfNS_4arch4Sm80ELb1ELb0ELb1ELb1ELb0ELb1ELb1ELb0EEENS1_21CollectiveEpilogueFwdINS6_IJS8_SA_S9_EEENS6_IJNS7_ILi1EEESI_SI_EEESC_SE_Li256ELb1ELb1ELb0ELb0EEENS1_19SingleTileSchedulerILb1ELb0ELb1ELi128EEEEEEEEEvNT_6ParamsE,"ax",@progbits
	.align	128
.text._ZN7cutlass13device_kernelIN5flash19enable_sm80_to_sm89INS1_16FlashAttnFwdSm80INS1_25CollectiveMainloopFwdSm80ILi8ELi2ELb0EN4cute5tupleIJNS5_1CILi128EEENS7_ILi64EEENS7_ILi192EEEEEELi192ENS_10bfloat16_tEfNS_4arch4Sm80ELb1ELb0ELb1ELb1ELb0ELb1ELb1ELb0EEENS1_21CollectiveEpilogueFwdINS6_IJS8_SA_S9_EEENS6_IJNS7_ILi1EEESI_SI_EEESC_SE_Li256ELb1ELb1ELb0ELb0EEENS1_19SingleTileSchedulerILb1ELb0ELb1ELi128EEEEEEEEEvNT_6ParamsE:
        .type           _ZN7cutlass13device_kernelIN5flash19enable_sm80_to_sm89INS1_16FlashAttnFwdSm80INS1_25CollectiveMainloopFwdSm80ILi8ELi2ELb0EN4cute5tupleIJNS5_1CILi128EEENS7_ILi64EEENS7_ILi192EEEEEELi192ENS_10bfloat16_tEfNS_4arch4Sm80ELb1ELb0ELb1ELb1ELb0ELb1ELb1ELb0EEENS1_21CollectiveEpilogueFwdINS6_IJS8_SA_S9_EEENS6_IJNS7_ILi1EEESI_SI_EEESC_SE_Li256ELb1ELb1ELb0ELb0EEENS1_19SingleTileSchedulerILb1ELb0ELb1ELi128EEEEEEEEEvNT_6ParamsE,@function
        .size           _ZN7cutlass13device_kernelIN5flash19enable_sm80_to_sm89INS1_16FlashAttnFwdSm80INS1_25CollectiveMainloopFwdSm80ILi8ELi2ELb0EN4cute5tupleIJNS5_1CILi128EEENS7_ILi64EEENS7_ILi192EEEEEELi192ENS_10bfloat16_tEfNS_4arch4Sm80ELb1ELb0ELb1ELb1ELb0ELb1ELb1ELb0EEENS1_21CollectiveEpilogueFwdINS6_IJS8_SA_S9_EEENS6_IJNS7_ILi1EEESI_SI_EEESC_SE_Li256ELb1ELb1ELb0ELb0EEENS1_19SingleTileSchedulerILb1ELb0ELb1ELi128EEEEEEEEEvNT_6ParamsE,(.L_x_35 - _ZN7cutlass13device_kernelIN5flash19enable_sm80_to_sm89INS1_16FlashAttnFwdSm80INS1_25CollectiveMainloopFwdSm80ILi8ELi2ELb0EN4cute5tupleIJNS5_1CILi128EEENS7_ILi64EEENS7_ILi192EEEEEELi192ENS_10bfloat16_tEfNS_4arch4Sm80ELb1ELb0ELb1ELb1ELb0ELb1ELb1ELb0EEENS1_21CollectiveEpilogueFwdINS6_IJS8_SA_S9_EEENS6_IJNS7_ILi1EEESI_SI_EEESC_SE_Li256ELb1ELb1ELb0ELb0EEENS1_19SingleTileSchedulerILb1ELb0ELb1ELi128EEEEEEEEEvNT_6ParamsE)
        .other          _ZN7cutlass13device_kernelIN5flash19enable_sm80_to_sm89INS1_16FlashAttnFwdSm80INS1_25CollectiveMainloopFwdSm80ILi8ELi2ELb0EN4cute5tupleIJNS5_1CILi128EEENS7_ILi64EEENS7_ILi192EEEEEELi192ENS_10bfloat16_tEfNS_4arch4Sm80ELb1ELb0ELb1ELb1ELb0ELb1ELb1ELb0EEENS1_21CollectiveEpilogueFwdINS6_IJS8_SA_S9_EEENS6_IJNS7_ILi1EEESI_SI_EEESC_SE_Li256ELb1ELb1ELb0ELb0EEENS1_19SingleTileSchedulerILb1ELb0ELb1ELi128EEEEEEEEEvNT_6ParamsE,@"STO_CUDA_ENTRY STV_DEFAULT"
_ZN7cutlass13device_kernelIN5flash19enable_sm80_to_sm89INS1_16FlashAttnFwdSm80INS1_25CollectiveMainloopFwdSm80ILi8ELi2ELb0EN4cute5tupleIJNS5_1CILi128EEENS7_ILi64EEENS7_ILi192EEEEEELi192ENS_10bfloat16_tEfNS_4arch4Sm80ELb1ELb0ELb1ELb1ELb0ELb1ELb1ELb0EEENS1_21CollectiveEpilogueFwdINS6_IJS8_SA_S9_EEENS6_IJNS7_ILi1EEESI_SI_EEESC_SE_Li256ELb1ELb1ELb0ELb0EEENS1_19SingleTileSchedulerILb1ELb0ELb1ELi128EEEEEEEEEvNT_6ParamsE:
[----:B------:R-:W-:Y:S01]  /*0000*/  LDC R1, c[0x0][0x28] ;  /* 0x00000a00ff017b82 */ /* 0x000fe20000000800 */
[----:B------:R-:W-:Y:S05]  /*0010*/  EXIT ;  /* 0x000000000000794d */ /* 0x000fea0003800000 */
.L_x_17:
        /* <DEDUP_REMOVED lines=14> */
.L_x_35:


//--------------------- .nv.shared.reserved.0     --------------------------
	.section	.nv.shared.reserved.0,"aw",@nobits
	.weak		__nv_reservedSMEM_offset_0_alias
	.size		__nv_reservedSMEM_offset_0_alias, 0, 0
	.other		__nv_reservedSMEM_offset_0_alias,@"STO_CUDA_RESERVED_SHARED STV_DEFAULT"
__nv_reservedSMEM_offset_0_alias:
	.zero		0


//--------------------- .nv.global                --------------------------
	.section	.nv.global,"aw",@nobits
.nv.global:
	.type		_ZN74_INTERNAL_f27401b9_38_flash_fwd_hdim192_bf16_softcap_sm80_cu_c784774a_35344cute1_E,@object
	.size		_ZN74_INTERNAL_f27401b9_38_flash_fwd_hdim192_bf16_softcap_sm80_cu_c784774a_35344cute1_E,(_ZN74_INTERNAL_f27401b9_38_flash_fwd_hdim192_bf16_softcap_sm80_cu_c784774a_35344cuda3std3__45__cpo6cbeginE - _ZN74_INTERNAL_f27401b9_38_flash_fwd_hdim192_bf16_softcap_sm80_cu_c784774a_35344cute1_E)
_ZN74_INTERNAL_f27401b9_38_flash_fwd_hdim192_bf16_softcap_sm80_cu_c784774a_35344cute1_E:
	.zero		1
	.type		_ZN74_INTERNAL_f27401b9_38_flash_fwd_hdim192_bf16_softcap_sm80_cu_c784774a_35344cuda3std3__45__cpo6cbeginE,@object
	.size		_ZN74_INTERNAL_f27401b9_38_flash_fwd_hdim192_bf16_softcap_sm80_cu_c784774a_35344cuda3std3__45__cpo6cbeginE,(_ZN74_INTERNAL_f27401b9_38_flash_fwd_hdim192_bf16_softcap_sm80_cu_c784774a_35344cuda3std3__48in_placeE - _ZN74_INTERNAL_f27401b9_38_flash_fwd_hdim192_bf16_softcap_sm80_cu_c784774a_35344cuda3std3__45__cpo6cbeginE)
_ZN74_INTERNAL_f27401b9_38_flash_fwd_hdim192_bf16_softcap_sm80_cu_c784774a_35344cuda3std3__45__cpo6cbeginE:
	.zero		1
	.type		_ZN74_INTERNAL_f27401b9_38_flash_fwd_hdim192_bf16_softcap_sm80_cu_c784774a_35344cuda3std3__48in_placeE,@object
	.size		_ZN74_INTERNAL_f27401b9_38_flash_fwd_hdim192_bf16_softcap_sm80_cu_c784774a_35344cuda3std3__48in_placeE,(_ZN74_INTERNAL_f27401b9_38_flash_fwd_hdim192_bf16_softcap_sm80_cu_c784774a_35344cuda3std6ranges3__45__cpo9iter_moveE - _ZN74_INTERNAL_f27401b9_38_flash_fwd_hdim192_bf16_softcap_sm80_cu_c784774a_35344cuda3std3__48in_placeE)
_ZN74_INTERNAL_f27401b9_38_flash_fwd_hdim192_bf16_softcap_sm80_cu_c784774a_35344cuda3std3__48in_placeE:
	.zero		1
	.type		_ZN74_INTERNAL_f27401b9_38_flash_fwd_hdim192_bf16_softcap_sm80_cu_c784774a_35344cuda3std6ranges3__45__cpo9iter_moveE,@object
	.size		_ZN74_INTERNAL_f27401b9_38_flash_fwd_hdim192_bf16_softcap_sm80_cu_c784774a_35344cuda3std6ranges3__45__cpo9iter_moveE,(_ZN74_INTERNAL_f27401b9_38_flash_fwd_hdim192_bf16_softcap_sm80_cu_c784774a_35344cuda3std3__45__cpo5beginE - _ZN74_INTERNAL_f27401b9_38_flash_fwd_hdim192_bf16_softcap_sm80_cu_c784774a_35344cuda3std6ranges3__45__cpo9iter_moveE)
_ZN74_INTERNAL_f27401b9_38_flash_fwd_hdim192_bf16_softcap_sm80_cu_c784774a_35344cuda3std6ranges3__45__cpo9iter_moveE:
	.zero		1
	.type		_ZN74_INTERNAL_f27401b9_38_flash_fwd_hdim192_bf16_softcap_sm80_cu_c784774a_35344cuda3std3__45__cpo5beginE,@object
	.size		_ZN74_INTERNAL_f27401b9_38_flash_fwd_hdim192_bf16_softcap_sm80_cu_c784774a_35344cuda3std3__45__cpo5beginE,(_ZN74_INTERNAL_f27401b9_38_flash_fwd_hdim192_bf16_softcap_sm80_cu_c784774a_35344cuda3std3__476_GLOBAL__N__f27401b9_38_flash_fwd_hdim192_bf16_softcap_sm80_cu_c784774a_35346ignoreE - _ZN74_INTERNAL_f27401b9_38_flash_fwd_hdim192_bf16_softcap_sm80_cu_c784774a_35344cuda3std3__45__cpo5beginE)
_ZN74_INTERNAL_f27401b9_38_flash_fwd_hdim192_bf16_softcap_sm80_cu_c784774a_35344cuda3std3__45__cpo5beginE:
	.zero		1
	.type		_ZN74_INTERNAL_f27401b9_38_flash_fwd_hdim192_bf16_softcap_sm80_cu_c784774a_35344cuda3std3__476_GLOBAL__N__f27401b9_38_flash_fwd_hdim192_bf16_softcap_sm80_cu_c784774a_35346ignoreE,@object
	.size		_ZN74_INTERNAL_f27401b9_38_flash_fwd_hdim192_bf16_softcap_sm80_cu_c784774a_35344cuda3std3__476_GLOBAL__N__f27401b9_38_flash_fwd_hdim192_bf16_softcap_sm80_cu_c784774a_35346ignoreE,(_ZN74_INTERNAL_f27401b9_38_flash_fwd_hdim192_bf16_softcap_sm80_cu_c784774a_35344cute7productE - _ZN74_INTERNAL_f27401b9_38_flash_fwd_hdim192_bf16_softcap_sm80_cu_c784774a_35344cuda3std3__476_GLOBAL__N__f27401b9_38_flash_fwd_hdim192_bf16_softcap_sm80_cu_c784774a_35346ignoreE)
_ZN74_INTERNAL_f27401b9_38_flash_fwd_hdim192_bf16_softcap_sm80_cu_c784774a_35344cuda3std3__476_GLOBAL__N__f27401b9_38_flash_fwd_hdim192_bf16_softcap_sm80_cu_c784774a_35346ignoreE:
	.zero		1
	.type		_ZN74_INTERNAL_f27401b9_38_flash_fwd_hdim192_bf16_softcap_sm80_cu_c784774a_35344cute7productE,@object
	.size		_ZN74_INTERNAL_f27401b9_38_flash_fwd_hdim192_bf16_softcap_sm80_cu_c784774a_35344cute7productE,(_ZN74_INTERNAL_f27401b9_38_flash_fwd_hdim192_bf16_softcap_sm80_cu_c784774a_35344cuda3std3__45__cpo3endE - _ZN74_INTERNAL_f27401b9_38_flash_fwd_hdim192_bf16_softcap_sm80_cu_c784774a_35344cute7productE)
_ZN74_INTERNAL_f27401b9_38_flash_fwd_hdim192_bf16_softcap_sm80_cu_c784774a_35344cute7productE:
	.zero		1
	.type		_ZN74_INTERNAL_f27401b9_38_flash_fwd_hdim192_bf16_softcap_sm80_cu_c784774a_35344cuda3std3__45__cpo3endE,@object
	.size		_ZN74_INTERNAL_f27401b9_38_flash_fwd_hdim192_bf16_softcap_sm80_cu_c784774a_35344cuda3std3__45__cpo3endE,(_ZN74_INTERNAL_f27401b9_38_flash_fwd_hdim192_bf16_softcap_sm80_cu_c784774a_35344cuda3std3__419piecewise_constructE - _ZN74_INTERNAL_f27401b9_38_flash_fwd_hdim192_bf16_softcap_sm80_cu_c784774a_35344cuda3std3__45__cpo3endE)
_ZN74_INTERNAL_f27401b9_38_flash_fwd_hdim192_bf16_softcap_sm80_cu_c784774a_35344cuda3std3__45__cpo3endE:
	.zero		1
	.type		_ZN74_INTERNAL_f27401b9_38_flash_fwd_hdim192_bf16_softcap_sm80_cu_c784774a_35344cuda3std3__419piecewise_constructE,@object
	.size		_ZN74_INTERNAL_f27401b9_38_flash_fwd_hdim192_bf16_softcap_sm80_cu_c784774a_35344cuda3std3__419piecewise_constructE,(_ZN74_INTERNAL_f27401b9_38_flash_fwd_hdim192_bf16_softcap_sm80_cu_c784774a_35344cuda3std3__45__cpo4cendE - _ZN74_INTERNAL_f27401b9_38_flash_fwd_hdim192_bf16_softcap_sm80_cu_c784774a_35344cuda3std3__419piecewise_constructE)
_ZN74_INTERNAL_f27401b9_38_flash_fwd_hdim192_bf16_softcap_sm80_cu_c784774a_35344cuda3std3__419piecewise_constructE:
	.zero		1
	.type		_ZN74_INTERNAL_f27401b9_38_flash_fwd_hdim192_bf16_softcap_sm80_cu_c784774a_35344cuda3std3__45__cpo4cendE,@object
	.size		_ZN74_INTERNAL_f27401b9_38_flash_fwd_hdim192_bf16_softcap_sm80_cu_c784774a_35344cuda3std3__45__cpo4cendE,(_ZN74_INTERNAL_f27401b9_38_flash_fwd_hdim192_bf16_softcap_sm80_cu_c784774a_35344cuda3std6ranges3__45__cpo4swapE - _ZN74_INTERNAL_f27401b9_38_flash_fwd_hdim192_bf16_softcap_sm80_cu_c784774a_35344cuda3std3__45__cpo4cendE)
_ZN74_INTERNAL_f27401b9_38_flash_fwd_hdim192_bf16_softcap_sm80_cu_c784774a_35344cuda3std3__45__cpo4cendE:
	.zero		1
	.type		_ZN74_INTERNAL_f27401b9_38_flash_fwd_hdim192_bf16_softcap_sm80_cu_c784774a_35344cuda3std6ranges3__45__cpo4swapE,@object
	.size		_ZN74_INTERNAL_f27401b9_38_flash_fwd_hdim192_bf16_softcap_sm80_cu_c784774a_35344cuda3std6ranges3__45__cpo4swapE,(.L_7 - _ZN74_INTERNAL_f27401b9_38_flash_fwd_hdim192_bf16_softcap_sm80_cu_c784774a_35344cuda3std6ranges3__45__cpo4swapE)
_ZN74_INTERNAL_f27401b9_38_flash_fwd_hdim192_bf16_softcap_sm80_cu_c784774a_35344cuda3std6ranges3__45__cpo4swapE:
	.zero		1
.L_7:


//--------------------- .nv.constant0._ZN7cutlass13device_kernelIN5flash19enable_sm80_to_sm89INS1_16FlashAttnFwdSm80INS1_25CollectiveMainloopFwdSm80ILi8ELi1ELb1EN4cute5tupleIJNS5_1CILi128EEENS7_ILi96EEENS7_ILi192EEEEEELi192ENS_10bfloat16_tEfNS_4arch4Sm80ELb0ELb0ELb1ELb0ELb0ELb0ELb1ELb0EEENS1_21CollectiveEpilogueFwdINS6_IJS8_SA_S9_EEENS6_IJNS7_ILi1EEESI_SI_EEESC_SE_Li256ELb0ELb1ELb0ELb0EEENS1_19SingleTileSchedulerILb0ELb0ELb1ELi128EEEEEEEEEvNT_6ParamsE --------------------------
	.section	.nv.constant0._ZN7cutlass13device_kernelIN5flash19enable_sm80_to_sm89INS1_16FlashAttnFwdSm80INS1_25CollectiveMainloopFwdSm80ILi8ELi1ELb1EN4cute5tupleIJNS5_1CILi128EEENS7_ILi96EEENS7_ILi192EEEEEELi192ENS_10bfloat16_tEfNS_4arch4Sm80ELb0ELb0ELb1ELb0ELb0ELb0ELb1ELb0EEENS1_21CollectiveEpilogueFwdINS6_IJS8_SA_S9_EEENS6_IJNS7_ILi1EEESI_SI_EEESC_SE_Li256ELb0ELb1ELb0ELb0EEENS1_19SingleTileSchedulerILb0ELb0ELb1ELi128EEEEEEEEEvNT_6ParamsE,"a",@progbits
	.sectionflags	@""
	.align	4
.nv.constant0._ZN7cutlass13device_kernelIN5flash19enable_sm80_to_sm89INS1_16FlashAttnFwdSm80INS1_25CollectiveMainloopFwdSm80ILi8ELi1ELb1EN4cute5tupleIJNS5_1CILi128EEENS7_ILi96EEENS7_ILi192EEEEEELi192ENS_10bfloat16_tEfNS_4arch4Sm80ELb0ELb0ELb1ELb0ELb0ELb0ELb1ELb0EEENS1_21CollectiveEpilogueFwdINS6_IJS8_SA_S9_EEENS6_IJNS7_ILi1EEESI_SI_EEESC_SE_Li256ELb0ELb1ELb0ELb0EEENS1_19SingleTileSchedulerILb0ELb0ELb1ELi128EEEEEEEEEvNT_6ParamsE:
	.zero		1576


//--------------------- .nv.constant0._ZN7cutlass13device_kernelIN5flash19enable_sm80_to_sm89INS1_16FlashAttnFwdSm80INS1_25CollectiveMainloopFwdSm80ILi8ELi1ELb1EN4cute5tupleIJNS5_1CILi128EEENS7_ILi96EEENS7_ILi192EEEEEELi192ENS_10bfloat16_tEfNS_4arch4Sm80ELb0ELb0ELb1ELb1ELb0ELb0ELb1ELb0EEENS1_21CollectiveEpilogueFwdINS6_IJS8_SA_S9_EEENS6_IJNS7_ILi1EEESI_SI_EEESC_SE_Li256ELb1ELb1ELb0ELb0EEENS1_19SingleTileSchedulerILb1ELb0ELb1ELi128EEEEEEEEEvNT_6ParamsE --------------------------
	.section	.nv.constant0._ZN7cutlass13device_kernelIN5flash19enable_sm80_to_sm89INS1_16FlashAttnFwdSm80INS1_25CollectiveMainloopFwdSm80ILi8ELi1ELb1EN4cute5tupleIJNS5_1CILi128EEENS7_ILi96EEENS7_ILi192EEEEEELi192ENS_10bfloat16_tEfNS_4arch4Sm80ELb0ELb0ELb1ELb1ELb0ELb0ELb1ELb0EEENS1_21CollectiveEpilogueFwdINS6_IJS8_SA_S9_EEENS6_IJNS7_ILi1EEESI_SI_EEESC_SE_Li256ELb1ELb1ELb0ELb0EEENS1_19SingleTileSchedulerILb1ELb0ELb1ELi128EEEEEEEEEvNT_6ParamsE,"a",@progbits
	.sectionflags	@""
	.align	4
.nv.constant0._ZN7cutlass13device_kernelIN5flash19enable_sm80_to_sm89INS1_16FlashAttnFwdSm80INS1_25CollectiveMainloopFwdSm80ILi8ELi1ELb1EN4cute5tupleIJNS5_1CILi128EEENS7_ILi96EEENS7_ILi192EEEEEELi192ENS_10bfloat16_tEfNS_4arch4Sm80ELb0ELb0ELb1ELb1ELb0ELb0ELb1ELb0EEENS1_21CollectiveEpilogueFwdINS6_IJS8_SA_S9_EEENS6_IJNS7_ILi1EEESI_SI_EEESC_SE_Li256ELb1ELb1ELb0ELb0EEENS1_19SingleTileSchedulerILb1ELb0ELb1ELi128EEEEEEEEEvNT_6ParamsE:
	.zero		1576


//--------------------- .nv.constant0._ZN7cutlass13device_kernelIN5flash19enable_sm80_to_sm89INS1_16FlashAttnFwdSm80INS1_25CollectiveMainloopFwdSm80ILi8ELi1ELb0EN4cute5tupleIJNS5_1CILi128EEENS7_ILi64EEENS7_ILi192EEEEEELi192ENS_10bfloat16_tEfNS_4arch4Sm80ELb0ELb0ELb1ELb1ELb0ELb1ELb1ELb0EEENS1_21CollectiveEpilogueFwdINS6_IJS8_SA_S9_EEENS6_IJNS7_ILi1EEESI_SI_EEESC_SE_Li256ELb1ELb1ELb0ELb0EEENS1_19SingleTileSchedulerILb1ELb0ELb1ELi128EEEEEEEEEvNT_6ParamsE --------------------------
	.section	.nv.constant0._ZN7cutlass13device_kernelIN5flash19enable_sm80_to_sm89INS1_16FlashAttnFwdSm80INS1_25CollectiveMainloopFwdSm80ILi8ELi1ELb0EN4cute5tupleIJNS5_1CILi128EEENS7_ILi64EEENS7_ILi192EEEEEELi192ENS_10bfloat16_tEfNS_4arch4Sm80ELb0ELb0ELb1ELb1ELb0ELb1ELb1ELb0EEENS1_21CollectiveEpilogueFwdINS6_IJS8_SA_S9_EEENS6_IJNS7_ILi1EEESI_SI_EEESC_SE_Li256ELb1ELb1ELb0ELb0EEENS1_19SingleTileSchedulerILb1ELb0ELb1ELi128EEEEEEEEEvNT_6ParamsE,"a",@progbits
	.sectionflags	@""
	.align	4
.nv.constant0._ZN7cutlass13device_kernelIN5flash19enable_sm80_to_sm89INS1_16FlashAttnFwdSm80INS1_25CollectiveMainloopFwdSm80ILi8ELi1ELb0EN4cute5tupleIJNS5_1CILi128EEENS7_ILi64EEENS7_ILi192EEEEEELi192ENS_10bfloat16_tEfNS_4arch4Sm80ELb0ELb0ELb1ELb1ELb0ELb1ELb1ELb0EEENS1_21CollectiveEpilogueFwdINS6_IJS8_SA_S9_EEENS6_IJNS7_ILi1EEESI_SI_EEESC_SE_Li256ELb1ELb1ELb0ELb0EEENS1_19SingleTileSchedulerILb1ELb0ELb1ELi128EEEEEEEEEvNT_6ParamsE:
	.zero		1576


//--------------------- .nv.constant0._ZN7cutlass13device_kernelIN5flash19enable_sm80_to_sm89INS1_16FlashAttnFwdSm80INS1_25CollectiveMainloopFwdSm80ILi8ELi1ELb0EN4cute5tupleIJNS5_1CILi128EEENS7_ILi64EEENS7_ILi192EEEEEELi192ENS_10bfloat16_tEfNS_4arch4Sm80ELb0ELb1ELb1ELb0ELb0ELb0ELb1ELb0EEENS1_21CollectiveEpilogueFwdINS6_IJS8_SA_S9_EEENS6_IJNS7_ILi1EEESI_SI_EEESC_SE_Li256ELb0ELb1ELb0ELb0EEENS1_19SingleTileSchedulerILb0ELb0ELb1ELi128EEEEEEEEEvNT_6ParamsE --------------------------
	.section	.nv.constant0._ZN7cutlass13device_kernelIN5flash19enable_sm80_to_sm89INS1_16FlashAttnFwdSm80INS1_25CollectiveMainloopFwdSm80ILi8ELi1ELb0EN4cute5tupleIJNS5_1CILi128EEENS7_ILi64EEENS7_ILi192EEEEEELi192ENS_10bfloat16_tEfNS_4arch4Sm80ELb0ELb1ELb1ELb0ELb0ELb0ELb1ELb0EEENS1_21CollectiveEpilogueFwdINS6_IJS8_SA_S9_EEENS6_IJNS7_ILi1EEESI_SI_EEESC_SE_Li256ELb0ELb1ELb0ELb0EEENS1_19SingleTileSchedulerILb0ELb0ELb1ELi128EEEEEEEEEvNT_6ParamsE,"a",@progbits
	.sectionflags	@""
	.align	4
.nv.constant0._ZN7cutlass13device_kernelIN5flash19enable_sm80_to_sm89INS1_16FlashAttnFwdSm80INS1_25CollectiveMainloopFwdSm80ILi8ELi1ELb0EN4cute5tupleIJNS5_1CILi128EEENS7_ILi64EEENS7_ILi192EEEEEELi192ENS_10bfloat16_tEfNS_4arch4Sm80ELb0ELb1ELb1ELb0ELb0ELb0ELb1ELb0EEENS1_21CollectiveEpilogueFwdINS6_IJS8_SA_S9_EEENS6_IJNS7_ILi1EEESI_SI_EEESC_SE_Li256ELb0ELb1ELb0ELb0EEENS1_19SingleTileSchedulerILb0ELb0ELb1ELi128EEEEEEEEEvNT_6ParamsE:
	.zero		1576


//--------------------- .nv.constant0._ZN7cutlass13device_kernelIN5flash19enable_sm80_to_sm89INS1_16FlashAttnFwdSm80INS1_25CollectiveMainloopFwdSm80ILi8ELi1ELb0EN4cute5tupleIJNS5_1CILi128EEENS7_ILi64EEENS7_ILi192EEEEEELi192ENS_10bfloat16_tEfNS_4arch4Sm80ELb0ELb1ELb1ELb1ELb0ELb0ELb1ELb0EEENS1_21CollectiveEpilogueFwdINS6_IJS8_SA_S9_EEENS6_IJNS7_ILi1EEESI_SI_EEESC_SE_Li256ELb1ELb1ELb0ELb0EEENS1_19SingleTileSchedulerILb1ELb0ELb1ELi128EEEEEEEEEvNT_6ParamsE --------------------------
	.section	.nv.constant0._ZN7cutlass13device_kernelIN5flash19enable_sm80_to_sm89INS1_16FlashAttnFwdSm80INS1_25CollectiveMainloopFwdSm80ILi8ELi1ELb0EN4cute5tupleIJNS5_1CILi128EEENS7_ILi64EEENS7_ILi192EEEEEELi192ENS_10bfloat16_tEfNS_4arch4Sm80ELb0ELb1ELb1ELb1ELb0ELb0ELb1ELb0EEENS1_21CollectiveEpilogueFwdINS6_IJS8_SA_S9_EEENS6_IJNS7_ILi1EEESI_SI_EEESC_SE_Li256ELb1ELb1ELb0ELb0EEENS1_19SingleTileSchedulerILb1ELb0ELb1ELi128EEEEEEEEEvNT_6ParamsE,"a",@progbits
	.sectionflags	@""
	.align	4
.nv.constant0._ZN7cutlass13device_kernelIN5flash19enable_sm80_to_sm89INS1_16FlashAttnFwdSm80INS1_25CollectiveMainloopFwdSm80ILi8ELi1ELb0EN4cute5tupleIJNS5_1CILi128EEENS7_ILi64EEENS7_ILi192EEEEEELi192ENS_10bfloat16_tEfNS_4arch4Sm80ELb0ELb1ELb1ELb1ELb0ELb0ELb1ELb0EEENS1_21CollectiveEpilogueFwdINS6_IJS8_SA_S9_EEENS6_IJNS7_ILi1EEESI_SI_EEESC_SE_Li256ELb1ELb1ELb0ELb0EEENS1_19SingleTileSchedulerILb1ELb0ELb1ELi128EEEEEEEEEvNT_6ParamsE:
	.zero		1576


//--------------------- .nv.constant0._ZN7cutlass13device_kernelIN5flash19enable_sm80_to_sm89INS1_16FlashAttnFwdSm80INS1_25CollectiveMainloopFwdSm80ILi8ELi1ELb0EN4cute5tupleIJNS5_1CILi128EEENS7_ILi64EEENS7_ILi192EEEEEELi192ENS_10bfloat16_tEfNS_4arch4Sm80ELb0ELb1ELb1ELb1ELb0ELb1ELb1ELb0EEENS1_21CollectiveEpilogueFwdINS6_IJS8_SA_S9_EEENS6_IJNS7_ILi1EEESI_SI_EEESC_SE_Li256ELb1ELb1ELb0ELb0EEENS1_19SingleTileSchedulerILb1ELb0ELb1ELi128EEEEEEEEEvNT_6ParamsE --------------------------
	.section	.nv.constant0._ZN7cutlass13device_kernelIN5flash19enable_sm80_to_sm89INS1_16FlashAttnFwdSm80INS1_25CollectiveMainloopFwdSm80ILi8ELi1ELb0EN4cute5tupleIJNS5_1CILi128EEENS7_ILi64EEENS7_ILi192EEEEEELi192ENS_10bfloat16_tEfNS_4arch4Sm80ELb0ELb1ELb1ELb1ELb0ELb1ELb1ELb0EEENS1_21CollectiveEpilogueFwdINS6_IJS8_SA_S9_EEENS6_IJNS7_ILi1EEESI_SI_EEESC_SE_Li256ELb1ELb1ELb0ELb0EEENS1_19SingleTileSchedulerILb1ELb0ELb1ELi128EEEEEEEEEvNT_6ParamsE,"a",@progbits
	.sectionflags	@""
	.align	4
.nv.constant0._ZN7cutlass13device_kernelIN5flash19enable_sm80_to_sm89INS1_16FlashAttnFwdSm80INS1_25CollectiveMainloopFwdSm80ILi8ELi1ELb0EN4cute5tupleIJNS5_1CILi128EEENS7_ILi64EEENS7_ILi192EEEEEELi192ENS_10bfloat16_tEfNS_4arch4Sm80ELb0ELb1ELb1ELb1ELb0ELb1ELb1ELb0EEENS1_21CollectiveEpilogueFwdINS6_IJS8_SA_S9_EEENS6_IJNS7_ILi1EEESI_SI_EEESC_SE_Li256ELb1ELb1ELb0ELb0EEENS1_19SingleTileSchedulerILb1ELb0ELb1ELi128EEEEEEEEEvNT_6ParamsE:
	.zero		1576


//--------------------- .nv.constant0._ZN7cutlass13device_kernelIN5flash19enable_sm80_to_sm89INS1_16FlashAttnFwdSm80INS1_25CollectiveMainloopFwdSm80ILi8ELi1ELb1EN4cute5tupleIJNS5_1CILi128EEENS7_ILi96EEENS7_ILi192EEEEEELi192ENS_10bfloat16_tEfNS_4arch4Sm80ELb1ELb0ELb1ELb0ELb0ELb0ELb1ELb0EEENS1_21CollectiveEpilogueFwdINS6_IJS8_SA_S9_EEENS6_IJNS7_ILi1EEESI_SI_EEESC_SE_Li256ELb0ELb1ELb0ELb0EEENS1_30DynamicPersistentTileSchedulerILi256ELi256ELb0ELb1ELb0EEEEEEEEEvNT_6ParamsE --------------------------
	.section	.nv.constant0._ZN7cutlass13device_kernelIN5flash19enable_sm80_to_sm89INS1_16FlashAttnFwdSm80INS1_25CollectiveMainloopFwdSm80ILi8ELi1ELb1EN4cute5tupleIJNS5_1CILi128EEENS7_ILi96EEENS7_ILi192EEEEEELi192ENS_10bfloat16_tEfNS_4arch4Sm80ELb1ELb0ELb1ELb0ELb0ELb0ELb1ELb0EEENS1_21CollectiveEpilogueFwdINS6_IJS8_SA_S9_EEENS6_IJNS7_ILi1EEESI_SI_EEESC_SE_Li256ELb0ELb1ELb0ELb0EEENS1_30DynamicPersistentTileSchedulerILi256ELi256ELb0ELb1ELb0EEEEEEEEEvNT_6ParamsE,"a",@progbits
	.sectionflags	@""
	.align	4
.nv.constant0._ZN7cutlass13device_kernelIN5flash19enable_sm80_to_sm89INS1_16FlashAttnFwdSm80INS1_25CollectiveMainloopFwdSm80ILi8ELi1ELb1EN4cute5tupleIJNS5_1CILi128EEENS7_ILi96EEENS7_ILi192EEEEEELi192ENS_10bfloat16_tEfNS_4arch4Sm80ELb1ELb0ELb1ELb0ELb0ELb0ELb1ELb0EEENS1_21CollectiveEpilogueFwdINS6_IJS8_SA_S9_EEENS6_IJNS7_ILi1EEESI_SI_EEESC_SE_Li256ELb0ELb1ELb0ELb0EEENS1_30DynamicPersistentTileSchedulerILi256ELi256ELb0ELb1ELb0EEEEEEEEEvNT_6ParamsE:
	.zero		1592


//--------------------- .nv.constant0._ZN7cutlass13device_kernelIN5flash19enable_sm80_to_sm89INS1_16FlashAttnFwdSm80INS1_25CollectiveMainloopFwdSm80ILi8ELi1ELb1EN4cute5tupleIJNS5_1CILi128EEENS7_ILi96EEENS7_ILi192EEEEEELi192ENS_10bfloat16_tEfNS_4arch4Sm80ELb1ELb0ELb1ELb1ELb0ELb0ELb1ELb0EEENS1_21CollectiveEpilogueFwdINS6_IJS8_SA_S9_EEENS6_IJNS7_ILi1EEESI_SI_EEESC_SE_Li256ELb1ELb1ELb0ELb0EEENS1_19SingleTileSchedulerILb1ELb0ELb1ELi128EEEEEEEEEvNT_6ParamsE --------------------------
	.section	.nv.constant0._ZN7cutlass13device_kernelIN5flash19enable_sm80_to_sm89INS1_16FlashAttnFwdSm80INS1_25CollectiveMainloopFwdSm80ILi8ELi1ELb1EN4cute5tupleIJNS5_1CILi128EEENS7_ILi96EEENS7_ILi192EEEEEELi192ENS_10bfloat16_tEfNS_4arch4Sm80ELb1ELb0ELb1ELb1ELb0ELb0ELb1ELb0EEENS1_21CollectiveEpilogueFwdINS6_IJS8_SA_S9_EEENS6_IJNS7_ILi1EEESI_SI_EEESC_SE_Li256ELb1ELb1ELb0ELb0EEENS1_19SingleTileSchedulerILb1ELb0ELb1ELi128EEEEEEEEEvNT_6ParamsE,"a",@progbits
	.sectionflags	@""
	.align	4
.nv.constant0._ZN7cutlass13device_kernelIN5flash19enable_sm80_to_sm89INS1_16FlashAttnFwdSm80INS1_25CollectiveMainloopFwdSm80ILi8ELi1ELb1EN4cute5tupleIJNS5_1CILi128EEENS7_ILi96EEENS7_ILi192EEEEEELi192ENS_10bfloat16_tEfNS_4arch4Sm80ELb1ELb0ELb1ELb1ELb0ELb0ELb1ELb0EEENS1_21CollectiveEpilogueFwdINS6_IJS8_SA_S9_EEENS6_IJNS7_ILi1EEESI_SI_EEESC_SE_Li256ELb1ELb1ELb0ELb0EEENS1_19SingleTileSchedulerILb1ELb0ELb1ELi128EEEEEEEEEvNT_6ParamsE:
	.zero		1576


//--------------------- .nv.constant0._ZN7cutlass13device_kernelIN5flash19enable_sm80_to_sm89INS1_16FlashAttnFwdSm80INS1_25CollectiveMainloopFwdSm80ILi8ELi1ELb0EN4cute5tupleIJNS5_1CILi128EEENS7_ILi64EEENS7_ILi192EEEEEELi192ENS_10bfloat16_tEfNS_4arch4Sm80ELb1ELb0ELb1ELb1ELb0ELb1ELb1ELb0EEENS1_21CollectiveEpilogueFwdINS6_IJS8_SA_S9_EEENS6_IJNS7_ILi1EEESI_SI_EEESC_SE_Li256ELb1ELb1ELb0ELb0EEENS1_19SingleTileSchedulerILb1ELb0ELb1ELi128EEEEEEEEEvNT_6ParamsE --------------------------
	.section	.nv.constant0._ZN7cutlass13device_kernelIN5flash19enable_sm80_to_sm89INS1_16FlashAttnFwdSm80INS1_25CollectiveMainloopFwdSm80ILi8ELi1ELb0EN4cute5tupleIJNS5_1CILi128EEENS7_ILi64EEENS7_ILi192EEEEEELi192ENS_10bfloat16_tEfNS_4arch4Sm80ELb1ELb0ELb1ELb1ELb0ELb1ELb1ELb0EEENS1_21CollectiveEpilogueFwdINS6_IJS8_SA_S9_EEENS6_IJNS7_ILi1EEESI_SI_EEESC_SE_Li256ELb1ELb1ELb0ELb0EEENS1_19SingleTileSchedulerILb1ELb0ELb1ELi128EEEEEEEEEvNT_6ParamsE,"a",@progbits
	.sectionflags	@""
	.align	4
.nv.constant0._ZN7cutlass13device_kernelIN5flash19enable_sm80_to_sm89INS1_16FlashAttnFwdSm80INS1_25CollectiveMainloopFwdSm80ILi8ELi1ELb0EN4cute5tupleIJNS5_1CILi128EEENS7_ILi64EEENS7_ILi192EEEEEELi192ENS_10bfloat16_tEfNS_4arch4Sm80ELb1ELb0ELb1ELb1ELb0ELb1ELb1ELb0EEENS1_21CollectiveEpilogueFwdINS6_IJS8_SA_S9_EEENS6_IJNS7_ILi1EEESI_SI_EEESC_SE_Li256ELb1ELb1ELb0ELb0EEENS1_19SingleTileSchedulerILb1ELb0ELb1ELi128EEEEEEEEEvNT_6ParamsE:
	.zero		1576


//--------------------- .nv.constant0._ZN7cutlass13device_kernelIN5flash19enable_sm80_to_sm89INS1_16FlashAttnFwdSm80INS1_25CollectiveMainloopFwdSm80ILi8ELi2ELb1EN4cute5tupleIJNS5_1CILi128EEENS7_ILi96EEENS7_ILi192EEEEEELi192ENS_10bfloat16_tEfNS_4arch4Sm80ELb0ELb0ELb1ELb0ELb0ELb0ELb1ELb0EEENS1_21CollectiveEpilogueFwdINS6_IJS8_SA_S9_EEENS6_IJNS7_ILi1EEESI_SI_EEESC_SE_Li256ELb0ELb1ELb0ELb0EEENS1_19SingleTileSchedulerILb0ELb0ELb1ELi128EEEEEEEEEvNT_6ParamsE --------------------------
	.section	.nv.constant0._ZN7cutlass13device_kernelIN5flash19enable_sm80_to_sm89INS1_16FlashAttnFwdSm80INS1_25CollectiveMainloopFwdSm80ILi8ELi2ELb1EN4cute5tupleIJNS5_1CILi128EEENS7_ILi96EEENS7_ILi192EEEEEELi192ENS_10bfloat16_tEfNS_4arch4Sm80ELb0ELb0ELb1ELb0ELb0ELb0ELb1ELb0EEENS1_21CollectiveEpilogueFwdINS6_IJS8_SA_S9_EEENS6_IJNS7_ILi1EEESI_SI_EEESC_SE_Li256ELb0ELb1ELb0ELb0EEENS1_19SingleTileSchedulerILb0ELb0ELb1ELi128EEEEEEEEEvNT_6ParamsE,"a",@progbits
	.sectionflags	@""
	.align	4
.nv.constant0._ZN7cutlass13device_kernelIN5flash19enable_sm80_to_sm89INS1_16FlashAttnFwdSm80INS1_25CollectiveMainloopFwdSm80ILi8ELi2ELb1EN4cute5tupleIJNS5_1CILi128EEENS7_ILi96EEENS7_ILi192EEEEEELi192ENS_10bfloat16_tEfNS_4arch4Sm80ELb0ELb0ELb1ELb0ELb0ELb0ELb1ELb0EEENS1_21CollectiveEpilogueFwdINS6_IJS8_SA_S9_EEENS6_IJNS7_ILi1EEESI_SI_EEESC_SE_Li256ELb0ELb1ELb0ELb0EEENS1_19SingleTileSchedulerILb0ELb0ELb1ELi128EEEEEEEEEvNT_6ParamsE:
	.zero		1576


//--------------------- .nv.constant0._ZN7cutlass13device_kernelIN5flash19enable_sm80_to_sm89INS1_16FlashAttnFwdSm80INS1_25CollectiveMainloopFwdSm80ILi8ELi2ELb1EN4cute5tupleIJNS5_1CILi128EEENS7_ILi96EEENS7_ILi192EEEEEELi192ENS_10bfloat16_tEfNS_4arch4Sm80ELb0ELb0ELb1ELb1ELb0ELb0ELb1ELb0EEENS1_21CollectiveEpilogueFwdINS6_IJS8_SA_S9_EEENS6_IJNS7_ILi1EEESI_SI_EEESC_SE_Li256ELb1ELb1ELb0ELb0EEENS1_19SingleTileSchedulerILb1ELb0ELb1ELi128EEEEEEEEEvNT_6ParamsE --------------------------
	.section	.nv.constant0._ZN7cutlass13device_kernelIN5flash19enable_sm80_to_sm89INS1_16FlashAttnFwdSm80INS1_25CollectiveMainloopFwdSm80ILi8ELi2ELb1EN4cute5tupleIJNS5_1CILi128EEENS7_ILi96EEENS7_ILi192EEEEEELi192ENS_10bfloat16_tEfNS_4arch4Sm80ELb0ELb0ELb1ELb1ELb0ELb0ELb1ELb0EEENS1_21CollectiveEpilogueFwdINS6_IJS8_SA_S9_EEENS6_IJNS7_ILi1EEESI_SI_EEESC_SE_Li256ELb1ELb1ELb0ELb0EEENS1_19SingleTileSchedulerILb1ELb0ELb1ELi128EEEEEEEEEvNT_6ParamsE,"a",@progbits
	.sectionflags	@""
	.align	4
.nv.constant0._ZN7cutlass13device_kernelIN5flash19enable_sm80_to_sm89INS1_16FlashAttnFwdSm80INS1_25CollectiveMainloopFwdSm80ILi8ELi2ELb1EN4cute5tupleIJNS5_1CILi128EEENS7_ILi96EEENS7_ILi192EEEEEELi192ENS_10bfloat16_tEfNS_4arch4Sm80ELb0ELb0ELb1ELb1ELb0ELb0ELb1ELb0EEENS1_21CollectiveEpilogueFwdINS6_IJS8_SA_S9_EEENS6_IJNS7_ILi1EEESI_SI_EEESC_SE_Li256ELb1ELb1ELb0ELb0EEENS1_19SingleTileSchedulerILb1ELb0ELb1ELi128EEEEEEEEEvNT_6ParamsE:
	.zero		1576


//--------------------- .nv.constant0._ZN7cutlass13device_kernelIN5flash19enable_sm80_to_sm89INS1_16FlashAttnFwdSm80INS1_25CollectiveMainloopFwdSm80ILi8ELi2ELb0EN4cute5tupleIJNS5_1CILi128EEENS7_ILi64EEENS7_ILi192EEEEEELi192ENS_10bfloat16_tEfNS_4arch4Sm80ELb0ELb0ELb1ELb1ELb0ELb1ELb1ELb0EEENS1_21CollectiveEpilogueFwdINS6_IJS8_SA_S9_EEENS6_IJNS7_ILi1EEESI_SI_EEESC_SE_Li256ELb1ELb1ELb0ELb0EEENS1_19SingleTileSchedulerILb1ELb0ELb1ELi128EEEEEEEEEvNT_6ParamsE --------------------------
	.section	.nv.constant0._ZN7cutlass13device_kernelIN5flash19enable_sm80_to_sm89INS1_16FlashAttnFwdSm80INS1_25CollectiveMainloopFwdSm80ILi8ELi2ELb0EN4cute5tupleIJNS5_1CILi128EEENS7_ILi64EEENS7_ILi192EEEEEELi192ENS_10bfloat16_tEfNS_4arch4Sm80ELb0ELb0ELb1ELb1ELb0ELb1ELb1ELb0EEENS1_21CollectiveEpilogueFwdINS6_IJS8_SA_S9_EEENS6_IJNS7_ILi1EEESI_SI_EEESC_SE_Li256ELb1ELb1ELb0ELb0EEENS1_19SingleTileSchedulerILb1ELb0ELb1ELi128EEEEEEEEEvNT_6ParamsE,"a",@progbits
	.sectionflags	@""
	.align	4
.nv.constant0._ZN7cutlass13device_kernelIN5flash19enable_sm80_to_sm89INS1_16FlashAttnFwdSm80INS1_25CollectiveMainloopFwdSm80ILi8ELi2ELb0EN4cute5tupleIJNS5_1CILi128EEENS7_ILi64EEENS7_ILi192EEEEEELi192ENS_10bfloat16_tEfNS_4arch4Sm80ELb0ELb0ELb1ELb1ELb0ELb1ELb1ELb0EEENS1_21CollectiveEpilogueFwdINS6_IJS8_SA_S9_EEENS6_IJNS7_ILi1EEESI_SI_EEESC_SE_Li256ELb1ELb1ELb0ELb0EEENS1_19SingleTileSchedulerILb1ELb0ELb1ELi128EEEEEEEEEvNT_6ParamsE:
	.zero		1576


//--------------------- .nv.constant0._ZN7cutlass13device_kernelIN5flash19enable_sm80_to_sm89INS1_16FlashAttnFwdSm80INS1_25CollectiveMainloopFwdSm80ILi8ELi2ELb0EN4cute5tupleIJNS5_1CILi128EEENS7_ILi64EEENS7_ILi192EEEEEELi192ENS_10bfloat16_tEfNS_4arch4Sm80ELb0ELb1ELb1ELb0ELb0ELb0ELb1ELb0EEENS1_21CollectiveEpilogueFwdINS6_IJS8_SA_S9_EEENS6_IJNS7_ILi1EEESI_SI_EEESC_SE_Li256ELb0ELb1ELb0ELb0EEENS1_19SingleTileSchedulerILb0ELb0ELb1ELi128EEEEEEEEEvNT_6ParamsE --------------------------
	.section	.nv.constant0._ZN7cutlass13device_kernelIN5flash19enable_sm80_to_sm89INS1_16FlashAttnFwdSm80INS1_25CollectiveMainloopFwdSm80ILi8ELi2ELb0EN4cute5tupleIJNS5_1CILi128EEENS7_ILi64EEENS7_ILi192EEEEEELi192ENS_10bfloat16_tEfNS_4arch4Sm80ELb0ELb1ELb1ELb0ELb0ELb0ELb1ELb0EEENS1_21CollectiveEpilogueFwdINS6_IJS8_SA_S9_EEENS6_IJNS7_ILi1EEESI_SI_EEESC_SE_Li256ELb0ELb1ELb0ELb0EEENS1_19SingleTileSchedulerILb0ELb0ELb1ELi128EEEEEEEEEvNT_6ParamsE,"a",@progbits
	.sectionflags	@""
	.align	4
.nv.constant0._ZN7cutlass13device_kernelIN5flash19enable_sm80_to_sm89INS1_16FlashAttnFwdSm80INS1_25CollectiveMainloopFwdSm80ILi8ELi2ELb0EN4cute5tupleIJNS5_1CILi128EEENS7_ILi64EEENS7_ILi192EEEEEELi192ENS_10bfloat16_tEfNS_4arch4Sm80ELb0ELb1ELb1ELb0ELb0ELb0ELb1ELb0EEENS1_21CollectiveEpilogueFwdINS6_IJS8_SA_S9_EEENS6_IJNS7_ILi1EEESI_SI_EEESC_SE_Li256ELb0ELb1ELb0ELb0EEENS1_19SingleTileSchedulerILb0ELb0ELb1ELi128EEEEEEEEEvNT_6ParamsE:
	.zero		1576


//--------------------- .nv.constant0._ZN7cutlass13device_kernelIN5flash19enable_sm80_to_sm89INS1_16FlashAttnFwdSm80INS1_25CollectiveMainloopFwdSm80ILi8ELi2ELb0EN4cute5tupleIJNS5_1CILi128EEENS7_ILi64EEENS7_ILi192EEEEEELi192ENS_10bfloat16_tEfNS_4arch4Sm80ELb0ELb1ELb1ELb1ELb0ELb0ELb1ELb0EEENS1_21CollectiveEpilogueFwdINS6_IJS8_SA_S9_EEENS6_IJNS7_ILi1EEESI_SI_EEESC_SE_Li256ELb1ELb1ELb0ELb0EEENS1_19SingleTileSchedulerILb1ELb0ELb1ELi128EEEEEEEEEvNT_6ParamsE --------------------------
	.section	.nv.constant0._ZN7cutlass13device_kernelIN5flash19enable_sm80_to_sm89INS1_16FlashAttnFwdSm80INS1_25CollectiveMainloopFwdSm80ILi8ELi2ELb0EN4cute5tupleIJNS5_1CILi128EEENS7_ILi64EEENS7_ILi192EEEEEELi192ENS_10bfloat16_tEfNS_4arch4Sm80ELb0ELb1ELb1ELb1ELb0ELb0ELb1ELb0EEENS1_21CollectiveEpilogueFwdINS6_IJS8_SA_S9_EEENS6_IJNS7_ILi1EEESI_SI_EEESC_SE_Li256ELb1ELb1ELb0ELb0EEENS1_19SingleTileSchedulerILb1ELb0ELb1ELi128EEEEEEEEEvNT_6ParamsE,"a",@progbits
	.sectionflags	@""
	.align	4
.nv.constant0._ZN7cutlass13device_kernelIN5flash19enable_sm80_to_sm89INS1_16FlashAttnFwdSm80INS1_25CollectiveMainloopFwdSm80ILi8ELi2ELb0EN4cute5tupleIJNS5_1CILi128EEENS7_ILi64EEENS7_ILi192EEEEEELi192ENS_10bfloat16_tEfNS_4arch4Sm80ELb0ELb1ELb1ELb1ELb0ELb0ELb1ELb0EEENS1_21CollectiveEpilogueFwdINS6_IJS8_SA_S9_EEENS6_IJNS7_ILi1EEESI_SI_EEESC_SE_Li256ELb1ELb1ELb0ELb0EEENS1_19SingleTileSchedulerILb1ELb0ELb1ELi128EEEEEEEEEvNT_6ParamsE:
	.zero		1576


//--------------------- .nv.constant0._ZN7cutlass13device_kernelIN5flash19enable_sm80_to_sm89INS1_16FlashAttnFwdSm80INS1_25CollectiveMainloopFwdSm80ILi8ELi2ELb0EN4cute5tupleIJNS5_1CILi128EEENS7_ILi64EEENS7_ILi192EEEEEELi192ENS_10bfloat16_tEfNS_4arch4Sm80ELb0ELb1ELb1ELb1ELb0ELb1ELb1ELb0EEENS1_21CollectiveEpilogueFwdINS6_IJS8_SA_S9_EEENS6_IJNS7_ILi1EEESI_SI_EEESC_SE_Li256ELb1ELb1ELb0ELb0EEENS1_19SingleTileSchedulerILb1ELb0ELb1ELi128EEEEEEEEEvNT_6ParamsE --------------------------
	.section	.nv.constant0._ZN7cutlass13device_kernelIN5flash19enable_sm80_to_sm89INS1_16FlashAttnFwdSm80INS1_25CollectiveMainloopFwdSm80ILi8ELi2ELb0EN4cute5tupleIJNS5_1CILi128EEENS7_ILi64EEENS7_ILi192EEEEEELi192ENS_10bfloat16_tEfNS_4arch4Sm80ELb0ELb1ELb1ELb1ELb0ELb1ELb1ELb0EEENS1_21CollectiveEpilogueFwdINS6_IJS8_SA_S9_EEENS6_IJNS7_ILi1EEESI_SI_EEESC_SE_Li256ELb1ELb1ELb0ELb0EEENS1_19SingleTileSchedulerILb1ELb0ELb1ELi128EEEEEEEEEvNT_6ParamsE,"a",@progbits
	.sectionflags	@""
	.align	4
.nv.constant0._ZN7cutlass13device_kernelIN5flash19enable_sm80_to_sm89INS1_16FlashAttnFwdSm80INS1_25CollectiveMainloopFwdSm80ILi8ELi2ELb0EN4cute5tupleIJNS5_1CILi128EEENS7_ILi64EEENS7_ILi192EEEEEELi192ENS_10bfloat16_tEfNS_4arch4Sm80ELb0ELb1ELb1ELb1ELb0ELb1ELb1ELb0EEENS1_21CollectiveEpilogueFwdINS6_IJS8_SA_S9_EEENS6_IJNS7_ILi1EEESI_SI_EEESC_SE_Li256ELb1ELb1ELb0ELb0EEENS1_19SingleTileSchedulerILb1ELb0ELb1ELi128EEEEEEEEEvNT_6ParamsE:
	.zero		1576


//--------------------- .nv.constant0._ZN7cutlass13device_kernelIN5flash19enable_sm80_to_sm89INS1_16FlashAttnFwdSm80INS1_25CollectiveMainloopFwdSm80ILi8ELi2ELb1EN4cute5tupleIJNS5_1CILi128EEENS7_ILi96EEENS7_ILi192EEEEEELi192ENS_10bfloat16_tEfNS_4arch4Sm80ELb1ELb0ELb1ELb0ELb0ELb0ELb1ELb0EEENS1_21CollectiveEpilogueFwdINS6_IJS8_SA_S9_EEENS6_IJNS7_ILi1EEESI_SI_EEESC_SE_Li256ELb0ELb1ELb0ELb0EEENS1_30DynamicPersistentTileSchedulerILi256ELi256ELb0ELb1ELb0EEEEEEEEEvNT_6ParamsE --------------------------
	.section	.nv.constant0._ZN7cutlass13device_kernelIN5flash19enable_sm80_to_sm89INS1_16FlashAttnFwdSm80INS1_25CollectiveMainloopFwdSm80ILi8ELi2ELb1EN4cute5tupleIJNS5_1CILi128EEENS7_ILi96EEENS7_ILi192EEEEEELi192ENS_10bfloat16_tEfNS_4arch4Sm80ELb1ELb0ELb1ELb0ELb0ELb0ELb1ELb0EEENS1_21CollectiveEpilogueFwdINS6_IJS8_SA_S9_EEENS6_IJNS7_ILi1EEESI_SI_EEESC_SE_Li256ELb0ELb1ELb0ELb0EEENS1_30DynamicPersistentTileSchedulerILi256ELi256ELb0ELb1ELb0EEEEEEEEEvNT_6ParamsE,"a",@progbits
	.sectionflags	@""
	.align	4
.nv.constant0._ZN7cutlass13device_kernelIN5flash19enable_sm80_to_sm89INS1_16FlashAttnFwdSm80INS1_25CollectiveMainloopFwdSm80ILi8ELi2ELb1EN4cute5tupleIJNS5_1CILi128EEENS7_ILi96EEENS7_ILi192EEEEEELi192ENS_10bfloat16_tEfNS_4arch4Sm80ELb1ELb0ELb1ELb0ELb0ELb0ELb1ELb0EEENS1_21CollectiveEpilogueFwdINS6_IJS8_SA_S9_EEENS6_IJNS7_ILi1EEESI_SI_EEESC_SE_Li256ELb0ELb1ELb0ELb0EEENS1_30DynamicPersistentTileSchedulerILi256ELi256ELb0ELb1ELb0EEEEEEEEEvNT_6ParamsE:
	.zero		1592


//--------------------- .nv.constant0._ZN7cutlass13device_kernelIN5flash19enable_sm80_to_sm89INS1_16FlashAttnFwdSm80INS1_25CollectiveMainloopFwdSm80ILi8ELi2ELb1EN4cute5tupleIJNS5_1CILi128EEENS7_ILi96EEENS7_ILi192EEEEEELi192ENS_10bfloat16_tEfNS_4arch4Sm80ELb1ELb0ELb1ELb1ELb0ELb0ELb1ELb0EEENS1_21CollectiveEpilogueFwdINS6_IJS8_SA_S9_EEENS6_IJNS7_ILi1EEESI_SI_EEESC_SE_Li256ELb1ELb1ELb0ELb0EEENS1_19SingleTileSchedulerILb1ELb0ELb1ELi128EEEEEEEEEvNT_6ParamsE --------------------------
	.section	.nv.constant0._ZN7cutlass13device_kernelIN5flash19enable_sm80_to_sm89INS1_16FlashAttnFwdSm80INS1_25CollectiveMainloopFwdSm80ILi8ELi2ELb1EN4cute5tupleIJNS5_1CILi128EEENS7_ILi96EEENS7_ILi192EEEEEELi192ENS_10bfloat16_tEfNS_4arch4Sm80ELb1ELb0ELb1ELb1ELb0ELb0ELb1ELb0EEENS1_21CollectiveEpilogueFwdINS6_IJS8_SA_S9_EEENS6_IJNS7_ILi1EEESI_SI_EEESC_SE_Li256ELb1ELb1ELb0ELb0EEENS1_19SingleTileSchedulerILb1ELb0ELb1ELi128EEEEEEEEEvNT_6ParamsE,"a",@progbits
	.sectionflags	@""
	.align	4
.nv.constant0._ZN7cutlass13device_kernelIN5flash19enable_sm80_to_sm89INS1_16FlashAttnFwdSm80INS1_25CollectiveMainloopFwdSm80ILi8ELi2ELb1EN4cute5tupleIJNS5_1CILi128EEENS7_ILi96EEENS7_ILi192EEEEEELi192ENS_10bfloat16_tEfNS_4arch4Sm80ELb1ELb0ELb1ELb1ELb0ELb0ELb1ELb0EEENS1_21CollectiveEpilogueFwdINS6_IJS8_SA_S9_EEENS6_IJNS7_ILi1EEESI_SI_EEESC_SE_Li256ELb1ELb1ELb0ELb0EEENS1_19SingleTileSchedulerILb1ELb0ELb1ELi128EEEEEEEEEvNT_6ParamsE:
	.zero		1576


//--------------------- .nv.constant0._ZN7cutlass13device_kernelIN5flash19enable_sm80_to_sm89INS1_16FlashAttnFwdSm80INS1_25CollectiveMainloopFwdSm80ILi8ELi2ELb0EN4cute5tupleIJNS5_1CILi128EEENS7_ILi64EEENS7_ILi192EEEEEELi192ENS_10bfloat16_tEfNS_4arch4Sm80ELb1ELb0ELb1ELb1ELb0ELb1ELb1ELb0EEENS1_21CollectiveEpilogueFwdINS6_IJS8_SA_S9_EEENS6_IJNS7_ILi1EEESI_SI_EEESC_SE_Li256ELb1ELb1ELb0ELb0EEENS1_19SingleTileSchedulerILb1ELb0ELb1ELi128EEEEEEEEEvNT_6ParamsE --------------------------
	.section	.nv.constant0._ZN7cutlass13device_kernelIN5flash19enable_sm80_to_sm89INS1_16FlashAttnFwdSm80INS1_25CollectiveMainloopFwdSm80ILi8ELi2ELb0EN4cute5tupleIJNS5_1CILi128EEENS7_ILi64EEENS7_ILi192EEEEEELi192ENS_10bfloat16_tEfNS_4arch4Sm80ELb1ELb0ELb1ELb1ELb0ELb1ELb1ELb0EEENS1_21CollectiveEpilogueFwdINS6_IJS8_SA_S9_EEENS6_IJNS7_ILi1EEESI_SI_EEESC_SE_Li256ELb1ELb1ELb0ELb0EEENS1_19SingleTileSchedulerILb1ELb0ELb1ELi128EEEEEEEEEvNT_6ParamsE,"a",@progbits
	.sectionflags	@""
	.align	4
.nv.constant0._ZN7cutlass13device_kernelIN5flash19enable_sm80_to_sm89INS1_16FlashAttnFwdSm80INS1_25CollectiveMainloopFwdSm80ILi8ELi2ELb0EN4cute5tupleIJNS5_1CILi128EEENS7_ILi64EEENS7_ILi192EEEEEELi192ENS_10bfloat16_tEfNS_4arch4Sm80ELb1ELb0ELb1ELb1ELb0ELb1ELb1ELb0EEENS1_21CollectiveEpilogueFwdINS6_IJS8_SA_S9_EEENS6_IJNS7_ILi1EEESI_SI_EEESC_SE_Li256ELb1ELb1ELb0ELb0EEENS1_19SingleTileSchedulerILb1ELb0ELb1ELi128EEEEEEEEEvNT_6ParamsE:
	.zero		1576


//--------------------- SYMBOLS --------------------------

	.type		.nv.reservedSmem.offset0,@object
	.size		.nv.reservedSmem.offset0,0x4
